	.headerflags	@"EF_CUDA_TEXMODE_UNIFIED EF_CUDA_64BIT_ADDRESS EF_CUDA_ACCELERATORS EF_CUDA_SM90 EF_CUDA_VIRTUAL_SM(EF_CUDA_SM90)"
	.elftype	@"ET_EXEC"


//--------------------- .nv.info                  --------------------------
	.section	.nv.info,"",@"SHT_CUDA_INFO"
	.align	4


	//----- nvinfo : EIATTR_REGCOUNT
	.align		4
        /*0000*/ 	.byte	0x04, 0x2f
        /*0002*/ 	.short	(.L_3 - .L_2)
	.align		4
.L_2:
        /*0004*/ 	.word	index@(triton_poi_fused__native_batch_norm_legit_no_training_mul_softplus_tanh_8)
        /*0008*/ 	.word	0x00000020


	//----- nvinfo : EIATTR_MIN_STACK_SIZE
	.align		4
.L_3:
        /*000c*/ 	.byte	0x04, 0x12
        /*000e*/ 	.short	(.L_5 - .L_4)
	.align		4
.L_4:
        /*0010*/ 	.word	index@(triton_poi_fused__native_batch_norm_legit_no_training_mul_softplus_tanh_8)
        /*0014*/ 	.word	0x00000000


	//----- nvinfo : EIATTR_FRAME_SIZE
	.align		4
.L_5:
        /*0018*/ 	.byte	0x04, 0x11
        /*001a*/ 	.short	(.L_7 - .L_6)
	.align		4
.L_6:
        /*001c*/ 	.word	index@(triton_poi_fused__native_batch_norm_legit_no_training_mul_softplus_tanh_8)
        /*0020*/ 	.word	0x00000000


	//----- nvinfo : EIATTR_MIN_STACK_SIZE
	.align		4
.L_7:
        /*0024*/ 	.byte	0x04, 0x12
        /*0026*/ 	.short	(.L_9 - .L_8)
	.align		4
.L_8:
        /*0028*/ 	.word	index@(triton_poi_fused__native_batch_norm_legit_no_training_mul_softplus_tanh_8)
        /*002c*/ 	.word	0x00000000
.L_9:


//--------------------- .nv.info.triton_poi_fused__native_batch_norm_legit_no_training_mul_softplus_tanh_8 --------------------------
	.section	.nv.info.triton_poi_fused__native_batch_norm_legit_no_training_mul_softplus_tanh_8,"",@"SHT_CUDA_INFO"
	.sectionflags	@""
	.align	4


	//----- nvinfo : EIATTR_CUDA_API_VERSION
	.align		4
        /*0000*/ 	.byte	0x04, 0x37
        /*0002*/ 	.short	(.L_11 - .L_10)
.L_10:
        /*0004*/ 	.word	0x0000007c


	//----- nvinfo : EIATTR_KPARAM_INFO
	.align		4
.L_11:
        /*0008*/ 	.byte	0x04, 0x17
        /*000a*/ 	.short	(.L_13 - .L_12)
.L_12:
        /*000c*/ 	.word	0x00000000
        /*0010*/ 	.short	0x0007
        /*0012*/ 	.short	0x0034
        /*0014*/ 	.byte	0x00, 0xf0, 0x11, 0x00


	//----- nvinfo : EIATTR_KPARAM_INFO
	.align		4
.L_13:
        /*0018*/ 	.byte	0x04, 0x17
        /*001a*/ 	.short	(.L_15 - .L_14)
.L_14:
        /*001c*/ 	.word	0x00000000
        /*0020*/ 	.short	0x0006
        /*0022*/ 	.short	0x0030
        /*0024*/ 	.byte	0x00, 0xf0, 0x11, 0x00


	//----- nvinfo : EIATTR_KPARAM_INFO
	.align		4
.L_15:
        /*0028*/ 	.byte	0x04, 0x17
        /*002a*/ 	.short	(.L_17 - .L_16)
.L_16:
        /*002c*/ 	.word	0x00000000
        /*0030*/ 	.short	0x0005
        /*0032*/ 	.short	0x0028
        /*0034*/ 	.byte	0x00, 0xf4, 0x21, 0x00


	//----- nvinfo : EIATTR_KPARAM_INFO
	.align		4
.L_17:
        /*0038*/ 	.byte	0x04, 0x17
        /*003a*/ 	.short	(.L_19 - .L_18)
.L_18:
        /*003c*/ 	.word	0x00000000
        /*0040*/ 	.short	0x0004
        /*0042*/ 	.short	0x0020
        /*0044*/ 	.byte	0x00, 0xf4, 0x21, 0x00


	//----- nvinfo : EIATTR_KPARAM_INFO
	.align		4
.L_19:
        /*0048*/ 	.byte	0x04, 0x17
        /*004a*/ 	.short	(.L_21 - .L_20)
.L_20:
        /*004c*/ 	.word	0x00000000
        /*0050*/ 	.short	0x0003
        /*0052*/ 	.short	0x0018
        /*0054*/ 	.byte	0x00, 0xf4, 0x21, 0x00


	//----- nvinfo : EIATTR_KPARAM_INFO
	.align		4
.L_21:
        /*0058*/ 	.byte	0x04, 0x17
        /*005a*/ 	.short	(.L_23 - .L_22)
.L_22:
        /*005c*/ 	.word	0x00000000
        /*0060*/ 	.short	0x0002
        /*0062*/ 	.short	0x0010
        /*0064*/ 	.byte	0x00, 0xf4, 0x21, 0x00


	//----- nvinfo : EIATTR_KPARAM_INFO
	.align		4
.L_23:
        /*0068*/ 	.byte	0x04, 0x17
        /*006a*/ 	.short	(.L_25 - .L_24)
.L_24:
        /*006c*/ 	.word	0x00000000
        /*0070*/ 	.short	0x0001
        /*0072*/ 	.short	0x0008
        /*0074*/ 	.byte	0x00, 0xf4, 0x21, 0x00


	//----- nvinfo : EIATTR_KPARAM_INFO
	.align		4
.L_25:
        /*0078*/ 	.byte	0x04, 0x17
        /*007a*/ 	.short	(.L_27 - .L_26)
.L_26:
        /*007c*/ 	.word	0x00000000
        /*0080*/ 	.short	0x0000
        /*0082*/ 	.short	0x0000
        /*0084*/ 	.byte	0x00, 0xf4, 0x21, 0x00


	//----- nvinfo : EIATTR_SPARSE_MMA_MASK
	.align		4
.L_27:
        /*0088*/ 	.byte	0x03, 0x50
        /*008a*/ 	.short	0x0000


	//----- nvinfo : EIATTR_MAXREG_COUNT
	.align		4
        /*008c*/ 	.byte	0x03, 0x1b
        /*008e*/ 	.short	0x00ff


	//----- nvinfo : EIATTR_EXIT_INSTR_OFFSETS
	.align		4
        /*0090*/ 	.byte	0x04, 0x1c
        /*0092*/ 	.short	(.L_29 - .L_28)


	//   ....[0]....
.L_28:
        /*0094*/ 	.word	0x000026d0


	//   ....[1]....
        /*0098*/ 	.word	0x00002710


	//----- nvinfo : EIATTR_REQNTID
	.align		4
.L_29:
        /*009c*/ 	.byte	0x04, 0x10
        /*009e*/ 	.short	(.L_31 - .L_30)
.L_30:
        /*00a0*/ 	.word	0x00000080
        /*00a4*/ 	.word	0x00000001
        /*00a8*/ 	.word	0x00000001


	//----- nvinfo : EIATTR_CRS_STACK_SIZE
	.align		4
.L_31:
        /*00ac*/ 	.byte	0x04, 0x1e
        /*00ae*/ 	.short	(.L_33 - .L_32)
.L_32:
        /*00b0*/ 	.word	0x00000000


	//----- nvinfo : EIATTR_CBANK_PARAM_SIZE
	.align		4
.L_33:
        /*00b4*/ 	.byte	0x03, 0x19
        /*00b6*/ 	.short	0x0038


	//----- nvinfo : EIATTR_PARAM_CBANK
	.align		4
        /*00b8*/ 	.byte	0x04, 0x0a
        /*00ba*/ 	.short	(.L_35 - .L_34)
	.align		4
.L_34:
        /*00bc*/ 	.word	index@(.nv.constant0.triton_poi_fused__native_batch_norm_legit_no_training_mul_softplus_tanh_8)
        /*00c0*/ 	.short	0x0210
        /*00c2*/ 	.short	0x0038


	//----- nvinfo : EIATTR_SW_WAR
	.align		4
.L_35:
        /*00c4*/ 	.byte	0x04, 0x36
        /*00c6*/ 	.short	(.L_37 - .L_36)
.L_36:
        /*00c8*/ 	.word	0x00000008
.L_37:


//--------------------- .nv.callgraph             --------------------------
	.section	.nv.callgraph,"",@"SHT_CUDA_CALLGRAPH"
	.align	4
	.sectionentsize	8
	.align		4
        /*0000*/ 	.word	0x00000000
	.align		4
        /*0004*/ 	.word	0xffffffff
	.align		4
        /*0008*/ 	.word	0x00000000
	.align		4
        /*000c*/ 	.word	0xfffffffe
	.align		4
        /*0010*/ 	.word	0x00000000
	.align		4
        /*0014*/ 	.word	0xfffffffd
	.align		4
        /*0018*/ 	.word	0x00000000
	.align		4
        /*001c*/ 	.word	0xfffffffc


//--------------------- .nv.constant4             --------------------------
	.section	.nv.constant4,"a",@progbits
	.align	8
	.align		8
.nv.constant4:
        /*0000*/ 	.dword	_$_str
	.align		8
        /*0008*/ 	.dword	_$_str_$_2


//--------------------- .text.triton_poi_fused__native_batch_norm_legit_no_training_mul_softplus_tanh_8 --------------------------
	.section	.text.triton_poi_fused__native_batch_norm_legit_no_training_mul_softplus_tanh_8,"ax",@progbits
	.sectionflags	@"SHF_BARRIERS=1"
	.align	128
        .global         triton_poi_fused__native_batch_norm_legit_no_training_mul_softplus_tanh_8
        .type           triton_poi_fused__native_batch_norm_legit_no_training_mul_softplus_tanh_8,@function
        .size           triton_poi_fused__native_batch_norm_legit_no_training_mul_softplus_tanh_8,(.L_x_41 - triton_poi_fused__native_batch_norm_legit_no_training_mul_softplus_tanh_8)
        .other          triton_poi_fused__native_batch_norm_legit_no_training_mul_softplus_tanh_8,@"STO_CUDA_ENTRY STV_DEFAULT"
triton_poi_fused__native_batch_norm_legit_no_training_mul_softplus_tanh_8:
.text.triton_poi_fused__native_batch_norm_legit_no_training_mul_softplus_tanh_8:
[----:B------:R-:W0:Y:S01]  /*0000*/  LDC R1, c[0x0][0x28] ;  /* 0x00000a00ff017b82 */ /* 0x000e220000000800 */
[----:B------:R-:W1:Y:S07]  /*0010*/  S2R R2, SR_TID.X ;  /* 0x0000000000027919 */ /* 0x000e6e0000002100 */
[----:B------:R-:W2:Y:S01]  /*0020*/  S2UR UR4, SR_CTAID.Y ;  /* 0x00000000000479c3 */ /* 0x000ea20000002600 */
[----:B------:R-:W-:Y:S02]  /*0030*/  CS2R R24, SRZ ;  /* 0x0000000000187805 */ /* 0x000fe4000001ff00 */
[----:B------:R-:W-:Y:S01]  /*0040*/  CS2R R26, SRZ ;  /* 0x00000000001a7805 */ /* 0x000fe2000001ff00 */
[----:B------:R-:W3:Y:S01]  /*0050*/  S2R R3, SR_CTAID.X ;  /* 0x0000000000037919 */ /* 0x000ee20000002500 */
[----:B------:R-:W-:-:S03]  /*0060*/  ULDC.64 UR8, c[0x0][0x208] ;  /* 0x0000820000087ab9 */ /* 0x000fc60000000a00 */
[----:B------:R-:W4:Y:S01]  /*0070*/  LDC.64 R4, c[0x0][0x210] ;  /* 0x00008400ff047b82 */ /* 0x000f220000000a00 */
[----:B------:R-:W-:-:S07]  /*0080*/  CS2R R10, SRZ ;  /* 0x00000000000a7805 */ /* 0x000fce000001ff00 */
[----:B------:R-:W5:Y:S01]  /*0090*/  S2UR UR6, SR_CgaCtaId ;  /* 0x00000000000679c3 */ /* 0x000f620000008800 */
[----:B--2---:R-:W-:Y:S01]  /*00a0*/  USHF.L.U32 UR4, UR4, 0x2, URZ ;  /* 0x0000000204047899 */ /* 0x004fe2000800063f */
[----:B------:R-:W-:Y:S01]  /*00b0*/  UMOV UR5, 0x400 ;  /* 0x0000040000057882 */ /* 0x000fe20000000000 */
[----:B------:R-:W-:-:S05]  /*00c0*/  CS2R R16, SRZ ;  /* 0x0000000000107805 */ /* 0x000fca000001ff00 */
[----:B------:R-:W2:Y:S01]  /*00d0*/  LDC.64 R22, c[0x0][0x228] ;  /* 0x00008a00ff167b82 */ /* 0x000ea20000000a00 */
[----:B-1----:R-:W-:Y:S02]  /*00e0*/  SHF.L.U32 R14, R2, 0x2, RZ ;  /* 0x00000002020e7819 */ /* 0x002fe400000006ff */
[----:B------:R-:W-:Y:S02]  /*00f0*/  SHF.R.U32.HI R0, RZ, 0x6, R2 ;  /* 0x00000006ff007819 */ /* 0x000fe40000011602 */
[----:B------:R-:W-:Y:S02]  /*0100*/  LOP3.LUT R6, R14, 0xfc, RZ, 0xc0, !PT ;  /* 0x000000fc0e067812 */ /* 0x000fe400078ec0ff */
[----:B------:R-:W-:Y:S02]  /*0110*/  SGXT.U32 R0, R0, 0x1 ;  /* 0x000000010000781a */ /* 0x000fe40000000000 */
[----:B---3--:R-:W-:Y:S02]  /*0120*/  PRMT R7, R6, 0x6540, R3 ;  /* 0x0000654006077816 */ /* 0x008fe40000000003 */
[----:B------:R-:W-:-:S02]  /*0130*/  LOP3.LUT R0, R0, UR4, RZ, 0xfc, !PT ;  /* 0x0000000400007c12 */ /* 0x000fc4000f8efcff */
[----:B------:R-:W-:Y:S02]  /*0140*/  ISETP.GE.AND P0, PT, R7, 0x100, PT ;  /* 0x000001000700780c */ /* 0x000fe40003f06270 */
[----:B------:R-:W-:-:S04]  /*0150*/  LEA R9, R0, R7, 0x8 ;  /* 0x0000000700097211 */ /* 0x000fc800078e40ff */
[----:B------:R-:W-:Y:S01]  /*0160*/  IADD3 R13, R9, 0x200, RZ ;  /* 0x00000200090d7810 */ /* 0x000fe20007ffe0ff */
[----:B----4-:R-:W-:-:S06]  /*0170*/  IMAD.WIDE R6, R9, 0x4, R4 ;  /* 0x0000000409067825 */ /* 0x010fcc00078e0204 */
[----:B------:R1:W3:Y:S01]  /*0180*/  @!P0 LDG.E.EL.128 R24, desc[UR8][R6.64] ;  /* 0x0000000806188981 */ /* 0x0002e2000c2e1d00 */
[----:B------:R-:W-:Y:S01]  /*0190*/  CS2R R8, SRZ ;  /* 0x0000000000087805 */ /* 0x000fe2000001ff00 */
[----:B------:R-:W-:-:S05]  /*01a0*/  IMAD.WIDE R12, R13, 0x4, R4 ;  /* 0x000000040d0c7825 */ /* 0x000fca00078e0204 */
[----:B------:R4:W3:Y:S01]  /*01b0*/  @!P0 LDG.E.EL.128 R8, desc[UR8][R12.64] ;  /* 0x000000080c088981 */ /* 0x0008e2000c2e1d00 */
[----:B------:R-:W-:Y:S01]  /*01c0*/  SHF.R.U32.HI R5, RZ, 0x8, R14 ;  /* 0x00000008ff057819 */ /* 0x000fe2000001160e */
[----:B-----5:R-:W-:Y:S01]  /*01d0*/  UPRMT UR5, UR6, 0x654, UR5 ;  /* 0x0000065406057896 */ /* 0x020fe20008000005 */
[----:B------:R-:W-:Y:S01]  /*01e0*/  LOP3.LUT R4, R14, 0x1fc, RZ, 0xc0, !PT ;  /* 0x000001fc0e047812 */ /* 0x000fe200078ec0ff */
[----:B-1----:R-:W1:Y:S01]  /*01f0*/  LDC.64 R6, c[0x0][0x220] ;  /* 0x00008800ff067b82 */ /* 0x002e620000000a00 */
[----:B------:R-:W-:Y:S02]  /*0200*/  SGXT.U32 R5, R5, 0x1 ;  /* 0x000000010505781a */ /* 0x000fe40000000000 */
[----:B------:R-:W-:Y:S02]  /*0210*/  SHF.L.U32 R0, R2, 0x1, RZ ;  /* 0x0000000102007819 */ /* 0x000fe400000006ff */
[----:B------:R-:W-:Y:S02]  /*0220*/  LOP3.LUT R14, R5, 0x1fc, R14, 0xf8, !PT ;  /* 0x000001fc050e7812 */ /* 0x000fe400078ef80e */
[----:B------:R-:W-:-:S02]  /*0230*/  LEA R5, R5, UR5, 0x2 ;  /* 0x0000000505057c11 */ /* 0x000fc4000f8e10ff */
[----:B------:R-:W-:Y:S02]  /*0240*/  LEA R19, R14, UR5, 0x2 ;  /* 0x000000050e137c11 */ /* 0x000fe4000f8e10ff */
[----:B------:R-:W-:Y:S02]  /*0250*/  LEA R20, R4, R5, 0x2 ;  /* 0x0000000504147211 */ /* 0x000fe400078e10ff */
[----:B------:R-:W-:-:S04]  /*0260*/  LOP3.LUT R0, R0, 0xfe, RZ, 0xc0, !PT ;  /* 0x000000fe00007812 */ /* 0x000fc800078ec0ff */
[C---:B------:R-:W-:Y:S02]  /*0270*/  PRMT R5, R0.reuse, 0x6540, R3 ;  /* 0x0000654000057816 */ /* 0x040fe40000000003 */
[----:B------:R-:W-:Y:S02]  /*0280*/  LEA R0, R0, UR5, 0x2 ;  /* 0x0000000500007c11 */ /* 0x000fe4000f8e10ff */
[C---:B------:R-:W-:Y:S01]  /*0290*/  ISETP.GE.AND P0, PT, R5.reuse, 0x100, PT ;  /* 0x000001000500780c */ /* 0x040fe20003f06270 */
[C---:B-1----:R-:W-:Y:S02]  /*02a0*/  IMAD.WIDE R28, R5.reuse, 0x4, R6 ;  /* 0x00000004051c7825 */ /* 0x042fe400078e0206 */
[----:B------:R-:W1:Y:S01]  /*02b0*/  LDC.64 R6, c[0x0][0x230] ;  /* 0x00008c00ff067b82 */ /* 0x000e620000000a00 */
[----:B----4-:R-:W-:Y:S01]  /*02c0*/  CS2R R12, SRZ ;  /* 0x00000000000c7805 */ /* 0x010fe2000001ff00 */
[C---:B--2---:R-:W-:Y:S01]  /*02d0*/  IMAD.WIDE R22, R5.reuse, 0x4, R22 ;  /* 0x0000000405167825 */ /* 0x044fe200078e0216 */
[----:B---3--:R-:W-:Y:S04]  /*02e0*/  STS [R19], R24 ;  /* 0x0000001813007388 */ /* 0x008fe80000000800 */
[----:B------:R2:W-:Y:S04]  /*02f0*/  STS [R20+0x4], R25 ;  /* 0x0000041914007388 */ /* 0x0005e80000000800 */
[----:B------:R-:W-:Y:S04]  /*0300*/  STS [R19+0x8], R26 ;  /* 0x0000081a13007388 */ /* 0x000fe80000000800 */
[----:B------:R-:W-:Y:S01]  /*0310*/  STS [R20+0xc], R27 ;  /* 0x00000c1b14007388 */ /* 0x000fe20000000800 */
[----:B--2---:R-:W2:Y:S08]  /*0320*/  LDC.64 R24, c[0x0][0x218] ;  /* 0x00008600ff187b82 */ /* 0x004eb00000000a00 */
[----:B------:R-:W-:Y:S06]  /*0330*/  BAR.SYNC.DEFER_BLOCKING 0x0 ;  /* 0x0000000000007b1d */ /* 0x000fec0000010000 */
[----:B------:R-:W-:Y:S04]  /*0340*/  LDS R21, [R0+0x404] ;  /* 0x0004040000157984 */ /* 0x000fe80000000800 */
[----:B------:R-:W-:Y:S04]  /*0350*/  LDS R18, [R0+0x408] ;  /* 0x0004080000127984 */ /* 0x000fe80000000800 */
[----:B------:R-:W3:Y:S01]  /*0360*/  LDS.64 R14, [R0] ;  /* 0x00000000000e7984 */ /* 0x000ee20000000a00 */
[----:B------:R-:W-:Y:S06]  /*0370*/  BAR.SYNC.DEFER_BLOCKING 0x0 ;  /* 0x0000000000007b1d */ /* 0x000fec0000010000 */
[----:B------:R-:W-:Y:S04]  /*0380*/  STS [R19], R8 ;  /* 0x0000000813007388 */ /* 0x000fe80000000800 */
[----:B------:R4:W-:Y:S04]  /*0390*/  STS [R20+0x4], R9 ;  /* 0x0000040914007388 */ /* 0x0009e80000000800 */
[----:B------:R5:W-:Y:S04]  /*03a0*/  STS [R19+0x8], R10 ;  /* 0x0000080a13007388 */ /* 0x000be80000000800 */
[----:B------:R1:W-:Y:S01]  /*03b0*/  STS [R20+0xc], R11 ;  /* 0x00000c0b14007388 */ /* 0x0003e20000000800 */
[----:B------:R-:W-:Y:S06]  /*03c0*/  BAR.SYNC.DEFER_BLOCKING 0x0 ;  /* 0x0000000000007b1d */ /* 0x000fec0000010000 */
[----:B------:R-:W5:Y:S01]  /*03d0*/  @!P0 LDG.E.EL.64 R16, desc[UR8][R28.64] ;  /* 0x000000081c108981 */ /* 0x000f62000c2e1b00 */
[----:B--2---:R-:W-:Y:S01]  /*03e0*/  IMAD.WIDE R24, R5, 0x4, R24 ;  /* 0x0000000405187825 */ /* 0x004fe200078e0218 */
[----:B----4-:R-:W-:-:S03]  /*03f0*/  CS2R R8, SRZ ;  /* 0x0000000000087805 */ /* 0x010fc6000001ff00 */
[----:B-1----:R-:W-:Y:S01]  /*0400*/  IMAD.WIDE R26, R5, 0x4, R6 ;  /* 0x00000004051a7825 */ /* 0x002fe200078e0206 */
[----:B------:R-:W3:Y:S01]  /*0410*/  @!P0 LDG.E.EL.64 R12, desc[UR8][R24.64] ;  /* 0x00000008180c8981 */ /* 0x000ee2000c2e1b00 */
[----:B------:R-:W-:-:S03]  /*0420*/  CS2R R6, SRZ ;  /* 0x0000000000067805 */ /* 0x000fc6000001ff00 */
[----:B------:R1:W2:Y:S04]  /*0430*/  @!P0 LDG.E.EL.64 R8, desc[UR8][R22.64] ;  /* 0x0000000816088981 */ /* 0x0002a8000c2e1b00 */
[----:B------:R-:W2:Y:S01]  /*0440*/  @!P0 LDG.E.EL.64 R6, desc[UR8][R26.64] ;  /* 0x000000081a068981 */ /* 0x000ea2000c2e1b00 */
[----:B------:R-:W-:Y:S01]  /*0450*/  BSSY B0, `(.L_x_0) ;  /* 0x0000044000007945 */ /* 0x000fe20003800000 */
[----:B-----5:R-:W-:Y:S01]  /*0460*/  FADD R10, R16, 9.9999997473787516356e-06 ;  /* 0x3727c5ac100a7421 */ /* 0x020fe20000000000 */
[----:B------:R-:W-:Y:S01]  /*0470*/  HFMA2.MMA R16, -RZ, RZ, 1.625, 0 ;  /* 0x3e800000ff107435 */ /* 0x000fe200000001ff */
[----:B------:R-:W-:Y:S02]  /*0480*/  FADD R17, R17, 9.9999997473787516356e-06 ;  /* 0x3727c5ac11117421 */ /* 0x000fe40000000000 */
[----:B0-----:R-:W0:Y:S01]  /*0490*/  MUFU.SQRT R11, R10 ;  /* 0x0000000a000b7308 */ /* 0x001e220000002000 */
[----:B---3--:R-:W-:Y:S01]  /*04a0*/  FADD R5, R14, -R12 ;  /* 0x8000000c0e057221 */ /* 0x008fe20000000000 */
[----:B0-----:R-:W-:-:S02]  /*04b0*/  FSETP.GT.AND P0, PT, R11, 8.50705917302346158658e+37, PT ;  /* 0x7e8000000b00780b */ /* 0x001fc40003f04000 */
[----:B------:R-:W-:-:S03]  /*04c0*/  FSETP.GEU.AND P1, PT, R11, 1.175494350822287508e-38, PT ;  /* 0x008000000b00780b */ /* 0x000fc60003f2e000 */
[----:B------:R-:W-:-:S08]  /*04d0*/  FSEL R20, R16, 1, P0 ;  /* 0x3f80000010147808 */ /* 0x000fd00000000000 */
[----:B------:R-:W-:Y:S02]  /*04e0*/  @P0 FMUL R11, R11, 0.25 ;  /* 0x3e8000000b0b0820 */ /* 0x000fe40000400000 */
[----:B------:R-:W-:Y:S02]  /*04f0*/  @!P1 FMUL R20, R20, 16777216 ;  /* 0x4b80000014149820 */ /* 0x000fe40000400000 */
[----:B------:R-:W-:-:S06]  /*0500*/  @!P1 FMUL R11, R11, 16777216 ;  /* 0x4b8000000b0b9820 */ /* 0x000fcc0000400000 */
[----:B------:R-:W1:Y:S02]  /*0510*/  MUFU.RCP R11, R11 ;  /* 0x0000000b000b7308 */ /* 0x000e640000001000 */
[----:B-1----:R-:W-:-:S06]  /*0520*/  FMUL R22, R11, R20 ;  /* 0x000000140b167220 */ /* 0x002fcc0000400000 */
[----:B------:R-:W0:Y:S01]  /*0530*/  MUFU.SQRT R11, R17 ;  /* 0x00000011000b7308 */ /* 0x000e220000002000 */
[----:B------:R-:W-:-:S04]  /*0540*/  FMUL R5, R5, R22 ;  /* 0x0000001605057220 */ /* 0x000fc80000400000 */
[----:B--2---:R-:W-:-:S04]  /*0550*/  FFMA R5, R5, R8, R6 ;  /* 0x0000000805057223 */ /* 0x004fc80000000006 */
[----:B------:R-:W-:-:S05]  /*0560*/  FMUL R10, R5, 1.4426950216293334961 ;  /* 0x3fb8aa3b050a7820 */ /* 0x000fca0000400000 */
[----:B------:R-:W-:Y:S02]  /*0570*/  FSETP.GEU.AND P2, PT, R10, -126, PT ;  /* 0xc2fc00000a00780b */ /* 0x000fe40003f4e000 */
[C---:B0-----:R-:W-:Y:S02]  /*0580*/  FSETP.GT.AND P0, PT, R11.reuse, 8.50705917302346158658e+37, PT ;  /* 0x7e8000000b00780b */ /* 0x041fe40003f04000 */
[----:B------:R-:W-:-:S09]  /*0590*/  FSETP.GEU.AND P1, PT, R11, 1.175494350822287508e-38, PT ;  /* 0x008000000b00780b */ /* 0x000fd20003f2e000 */
[----:B------:R-:W-:Y:S02]  /*05a0*/  @!P2 FMUL R10, R10, 0.5 ;  /* 0x3f0000000a0aa820 */ /* 0x000fe40000400000 */
[----:B------:R-:W-:Y:S02]  /*05b0*/  @P0 FMUL R11, R11, 0.25 ;  /* 0x3e8000000b0b0820 */ /* 0x000fe40000400000 */
[----:B------:R0:W1:Y:S02]  /*05c0*/  MUFU.EX2 R24, R10 ;  /* 0x0000000a00187308 */ /* 0x0000640000000800 */
[----:B------:R-:W-:-:S06]  /*05d0*/  @!P1 FMUL R11, R11, 16777216 ;  /* 0x4b8000000b0b9820 */ /* 0x000fcc0000400000 */
[----:B------:R-:W2:Y:S01]  /*05e0*/  MUFU.RCP R19, R11 ;  /* 0x0000000b00137308 */ /* 0x000ea20000001000 */
[----:B0-----:R-:W-:-:S05]  /*05f0*/  FSEL R10, R16, 1, P0 ;  /* 0x3f800000100a7808 */ /* 0x001fca0000000000 */
[----:B------:R-:W-:Y:S01]  /*0600*/  @!P1 FMUL R10, R10, 16777216 ;  /* 0x4b8000000a0a9820 */ /* 0x000fe20000400000 */
[----:B-1----:R-:W-:-:S04]  /*0610*/  @!P2 FMUL R24, R24, R24 ;  /* 0x000000181818a220 */ /* 0x002fc80000400000 */
[C---:B------:R-:W-:Y:S01]  /*0620*/  FADD.FTZ.RZ R14, R24.reuse, 1 ;  /* 0x3f800000180e7421 */ /* 0x040fe2000001c000 */
[----:B------:R-:W-:Y:S01]  /*0630*/  ISETP.GE.U32.AND P1, PT, R24, 0x7f800000, PT ;  /* 0x7f8000001800780c */ /* 0x000fe20003f26070 */
[----:B--2---:R-:W-:-:S03]  /*0640*/  FMUL R19, R19, R10 ;  /* 0x0000000a13137220 */ /* 0x004fc60000400000 */
[----:B------:R-:W-:Y:S01]  /*0650*/  IADD3 R14, R14, -0x3f400000, RZ ;  /* 0xc0c000000e0e7810 */ /* 0x000fe20007ffe0ff */
[----:B------:R-:W-:-:S03]  /*0660*/  FADD R10, R15, -R13 ;  /* 0x8000000d0f0a7221 */ /* 0x000fc60000000000 */
[----:B------:R-:W-:Y:S01]  /*0670*/  LOP3.LUT R25, R14, 0xff800000, RZ, 0xc0, !PT ;  /* 0xff8000000e197812 */ /* 0x000fe200078ec0ff */
[----:B------:R-:W-:-:S03]  /*0680*/  FMUL R10, R10, R19 ;  /* 0x000000130a0a7220 */ /* 0x000fc60000400000 */
[----:B------:R-:W-:Y:S01]  /*0690*/  IADD3 R17, -R25, 0x40800000, RZ ;  /* 0x4080000019117810 */ /* 0x000fe20007ffe1ff */
[----:B------:R-:W-:Y:S01]  /*06a0*/  FFMA R14, R10, R9, R7 ;  /* 0x000000090a0e7223 */ /* 0x000fe20000000007 */
[----:B------:R-:W-:Y:S02]  /*06b0*/  IADD3 R20, R24, -R25, RZ ;  /* 0x8000001918147210 */ /* 0x000fe40007ffe0ff */
[----:B------:R-:W-:Y:S01]  /*06c0*/  I2FP.F32.S32 R25, R25 ;  /* 0x0000001900197245 */ /* 0x000fe20000201400 */
[----:B------:R-:W-:Y:S01]  /*06d0*/  FFMA.FTZ R23, R17, R16, -1 ;  /* 0xbf80000011177423 */ /* 0x000fe20000010010 */
[----:B------:R-:W-:Y:S01]  /*06e0*/  MOV R17, 0x3d39bf78 ;  /* 0x3d39bf7800117802 */ /* 0x000fe20000000f00 */
[----:B------:R-:W-:Y:S02]  /*06f0*/  FMUL R26, R14, 1.4426950216293334961 ;  /* 0x3fb8aa3b0e1a7820 */ /* 0x000fe40000400000 */
[----:B------:R-:W-:Y:S01]  /*0700*/  FADD R20, R20, R23 ;  /* 0x0000001714147221 */ /* 0x000fe20000000000 */
[----:B------:R-:W-:Y:S01]  /*0710*/  FMUL R25, R25, 1.1920928955078125e-07 ;  /* 0x3400000019197820 */ /* 0x000fe20000400000 */
[----:B------:R0:W0:Y:S01]  /*0720*/  LDS R23, [R0+0x404] ;  /* 0x0004040000177984 */ /* 0x0000220000000800 */
[----:B------:R-:W-:Y:S01]  /*0730*/  FSETP.GEU.AND P0, PT, R26, -126, PT ;  /* 0xc2fc00001a00780b */ /* 0x000fe20003f0e000 */
[----:B------:R-:W-:-:S04]  /*0740*/  FFMA.FTZ R11, R20, -R17, 0.10546888411045074463 ;  /* 0x3dd80012140b7423 */ /* 0x000fc80000010811 */
[----:B------:R-:W-:-:S04]  /*0750*/  FFMA.FTZ R11, R20, R11, -0.13229703903198242188 ;  /* 0xbe0778e0140b7423 */ /* 0x000fc8000001000b */
[----:B------:R-:W-:-:S04]  /*0760*/  FFMA.FTZ R11, R20, R11, 0.14491446316242218018 ;  /* 0x3e146475140b7423 */ /* 0x000fc8000001000b */
[----:B------:R-:W-:Y:S01]  /*0770*/  FFMA.FTZ R11, R20, R11, -0.16641564667224884033 ;  /* 0xbe2a68dd140b7423 */ /* 0x000fe2000001000b */
[----:B------:R-:W-:-:S03]  /*0780*/  @!P0 FMUL R26, R26, 0.5 ;  /* 0x3f0000001a1a8820 */ /* 0x000fc60000400000 */
[C---:B------:R-:W-:Y:S02]  /*0790*/  FFMA.FTZ R15, R20.reuse, R11, 0.19988867640495300293 ;  /* 0x3e4caf9e140f7423 */ /* 0x040fe4000001000b */
[----:B------:R0:W2:Y:S02]  /*07a0*/  LDS.64 R10, [R0] ;  /* 0x00000000000a7984 */ /* 0x0000a40000000a00 */
[----:B------:R-:W-:-:S04]  /*07b0*/  FFMA.FTZ R15, R20, R15, -0.25000196695327758789 ;  /* 0xbe800042140f7423 */ /* 0x000fc8000001000f */
[----:B------:R-:W-:-:S04]  /*07c0*/  FFMA.FTZ R15, R20, R15, 0.33333510160446166992 ;  /* 0x3eaaaae6140f7423 */ /* 0x000fc8000001000f */
[C---:B------:R-:W-:Y:S02]  /*07d0*/  FFMA.FTZ R27, R20.reuse, R15, -0.5 ;  /* 0xbf000000141b7423 */ /* 0x040fe4000001000f */
[----:B------:R-:W1:Y:S02]  /*07e0*/  MUFU.EX2 R15, R26 ;  /* 0x0000001a000f7308 */ /* 0x000e640000000800 */
[----:B------:R-:W-:-:S04]  /*07f0*/  FMUL R27, R20, R27 ;  /* 0x0000001b141b7220 */ /* 0x000fc80000400000 */
[----:B------:R-:W-:-:S04]  /*0800*/  FFMA.FTZ R20, R20, R27, R20 ;  /* 0x0000001b14147223 */ /* 0x000fc80000010014 */
[----:B------:R-:W-:Y:S01]  /*0810*/  FFMA.FTZ R20, R25, 0.69314718246459960938, R20 ;  /* 0x3f31721819147823 */ /* 0x000fe20000010014 */
[----:B-1----:R-:W-:Y:S01]  /*0820*/  @!P0 FMUL R15, R15, R15 ;  /* 0x0000000f0f0f8220 */ /* 0x002fe20000400000 */
[----:B0-----:R-:W-:Y:S06]  /*0830*/  @!P1 BRA `(.L_x_1) ;  /* 0x0000000000149947 */ /* 0x001fec0003800000 */
[----:B------:R-:W-:-:S13]  /*0840*/  ISETP.GE.AND P0, PT, R24, -0x407fffff, PT ;  /* 0xbf8000011800780c */ /* 0x000fda0003f06270 */
[----:B------:R-:W-:-:S05]  /*0850*/  @P0 MOV R25, 0x7f800000 ;  /* 0x7f80000000190802 */ /* 0x000fca0000000f00 */
[C---:B------:R-:W-:Y:S01]  /*0860*/  @P0 FFMA.FTZ R20, R24.reuse, R25, +INF ;  /* 0x7f80000018140423 */ /* 0x040fe20000010019 */
[----:B------:R-:W-:-:S04]  /*0870*/  FSETP.NEU.AND P0, PT, R24, RZ, PT ;  /* 0x000000ff1800720b */ /* 0x000fc80003f0d000 */
[----:B------:R-:W-:-:S09]  /*0880*/  FSEL R20, R20, -RZ, P0 ;  /* 0x800000ff14147208 */ /* 0x000fd20000000000 */
.L_x_1:
[----:B------:R-:W-:Y:S05]  /*0890*/  BSYNC B0 ;  /* 0x0000000000007941 */ /* 0x000fea0003800000 */
.L_x_0:
[----:B------:R-:W-:Y:S01]  /*08a0*/  FADD.FTZ.RZ R24, R15, 1 ;  /* 0x3f8000000f187421 */ /* 0x000fe2000001c000 */
[--C-:B------:R-:W-:Y:S01]  /*08b0*/  FADD R21, R21, -R12.reuse ;  /* 0x8000000c15157221 */ /* 0x100fe20000000000 */
[----:B------:R-:W-:Y:S01]  /*08c0*/  FADD R27, R23, -R12 ;  /* 0x8000000c171b7221 */ /* 0x000fe20000000000 */
[----:B------:R-:W-:Y:S01]  /*08d0*/  ISETP.GE.U32.AND P1, PT, R15, 0x7f800000, PT ;  /* 0x7f8000000f00780c */ /* 0x000fe20003f26070 */
[----:B------:R-:W-:Y:S01]  /*08e0*/  FADD R18, R18, -R13 ;  /* 0x8000000d12127221 */ /* 0x000fe20000000000 */
[----:B------:R-:W-:Y:S01]  /*08f0*/  IADD3 R24, R24, -0x3f400000, RZ ;  /* 0xc0c0000018187810 */ /* 0x000fe20007ffe0ff */
[----:B------:R-:W-:Y:S01]  /*0900*/  FMUL R21, R21, R22 ;  /* 0x0000001615157220 */ /* 0x000fe20000400000 */
[----:B------:R-:W-:Y:S02]  /*0910*/  BSSY B0, `(.L_x_2) ;  /* 0x0000023000007945 */ /* 0x000fe40003800000 */
[----:B------:R-:W-:-:S04]  /*0920*/  LOP3.LUT R24, R24, 0xff800000, RZ, 0xc0, !PT ;  /* 0xff80000018187812 */ /* 0x000fc800078ec0ff */
[----:B------:R-:W-:Y:S02]  /*0930*/  IADD3 R25, -R24, 0x40800000, RZ ;  /* 0x4080000018197810 */ /* 0x000fe40007ffe1ff */
[----:B------:R-:W-:Y:S02]  /*0940*/  IADD3 R26, R15, -R24, RZ ;  /* 0x800000180f1a7210 */ /* 0x000fe40007ffe0ff */
[----:B------:R-:W-:Y:S01]  /*0950*/  I2FP.F32.S32 R24, R24 ;  /* 0x0000001800187245 */ /* 0x000fe20000201400 */
[----:B------:R-:W-:-:S04]  /*0960*/  FFMA.FTZ R25, R25, R16, -1 ;  /* 0xbf80000019197423 */ /* 0x000fc80000010010 */
[----:B------:R-:W-:Y:S01]  /*0970*/  FADD R26, R26, R25 ;  /* 0x000000191a1a7221 */ /* 0x000fe20000000000 */
[----:B--2---:R-:W-:Y:S01]  /*0980*/  FADD R25, R10, -R12 ;  /* 0x8000000c0a197221 */ /* 0x004fe20000000000 */
[----:B------:R-:W-:Y:S01]  /*0990*/  FFMA R10, R21, R8, R6 ;  /* 0x00000008150a7223 */ /* 0x000fe20000000006 */
[----:B------:R-:W-:Y:S01]  /*09a0*/  FMUL R12, R18, R19 ;  /* 0x00000013120c7220 */ /* 0x000fe20000400000 */
[----:B------:R-:W-:Y:S01]  /*09b0*/  FFMA.FTZ R23, R26, -R17, 0.10546888411045074463 ;  /* 0x3dd800121a177423 */ /* 0x000fe20000010811 */
[----:B------:R-:W-:Y:S01]  /*09c0*/  FMUL R24, R24, 1.1920928955078125e-07 ;  /* 0x3400000018187820 */ /* 0x000fe20000400000 */
[----:B------:R-:W-:Y:S01]  /*09d0*/  FMUL R28, R10, 1.4426950216293334961 ;  /* 0x3fb8aa3b0a1c7820 */ /* 0x000fe20000400000 */
[----:B------:R-:W-:Y:S01]  /*09e0*/  FFMA R12, R12, R9, R7 ;  /* 0x000000090c0c7223 */ /* 0x000fe20000000007 */
[----:B------:R-:W-:-:S03]  /*09f0*/  FFMA.FTZ R23, R26, R23, -0.13229703903198242188 ;  /* 0xbe0778e01a177423 */ /* 0x000fc60000010017 */
[----:B------:R-:W-:Y:S01]  /*0a00*/  FSETP.GEU.AND P0, PT, R28, -126, PT ;  /* 0xc2fc00001c00780b */ /* 0x000fe20003f0e000 */
[----:B------:R-:W-:-:S04]  /*0a10*/  FFMA.FTZ R23, R26, R23, 0.14491446316242218018 ;  /* 0x3e1464751a177423 */ /* 0x000fc80000010017 */
[----:B------:R-:W-:-:S04]  /*0a20*/  FFMA.FTZ R23, R26, R23, -0.16641564667224884033 ;  /* 0xbe2a68dd1a177423 */ /* 0x000fc80000010017 */
[----:B------:R-:W-:-:S04]  /*0a30*/  FFMA.FTZ R23, R26, R23, 0.19988867640495300293 ;  /* 0x3e4caf9e1a177423 */ /* 0x000fc80000010017 */
[----:B------:R-:W-:Y:S01]  /*0a40*/  FFMA.FTZ R23, R26, R23, -0.25000196695327758789 ;  /* 0xbe8000421a177423 */ /* 0x000fe20000010017 */
[----:B------:R-:W-:-:S03]  /*0a50*/  @!P0 FMUL R28, R28, 0.5 ;  /* 0x3f0000001c1c8820 */ /* 0x000fc60000400000 */
[C---:B------:R-:W-:Y:S01]  /*0a60*/  FFMA.FTZ R23, R26.reuse, R23, 0.33333510160446166992 ;  /* 0x3eaaaae61a177423 */ /* 0x040fe20000010017 */
[----:B------:R-:W0:Y:S03]  /*0a70*/  MUFU.EX2 R21, R28 ;  /* 0x0000001c00157308 */ /* 0x000e260000000800 */
[----:B------:R-:W-:-:S04]  /*0a80*/  FFMA.FTZ R23, R26, R23, -0.5 ;  /* 0xbf0000001a177423 */ /* 0x000fc80000010017 */
[----:B------:R-:W-:-:S04]  /*0a90*/  FMUL R23, R26, R23 ;  /* 0x000000171a177220 */ /* 0x000fc80000400000 */
[----:B------:R-:W-:Y:S01]  /*0aa0*/  FFMA.FTZ R23, R26, R23, R26 ;  /* 0x000000171a177223 */ /* 0x000fe2000001001a */
[----:B------:R-:W-:-:S03]  /*0ab0*/  FMUL R26, R12, 1.4426950216293334961 ;  /* 0x3fb8aa3b0c1a7820 */ /* 0x000fc60000400000 */
[----:B------:R-:W-:Y:S01]  /*0ac0*/  FFMA.FTZ R23, R24, 0.69314718246459960938, R23 ;  /* 0x3f31721818177823 */ /* 0x000fe20000010017 */
[----:B0-----:R-:W-:Y:S01]  /*0ad0*/  @!P0 FMUL R21, R21, R21 ;  /* 0x0000001515158220 */ /* 0x001fe20000400000 */
[----:B------:R-:W-:Y:S06]  /*0ae0*/  @!P1 BRA `(.L_x_3) ;  /* 0x0000000000149947 */ /* 0x000fec0003800000 */
[----:B------:R-:W-:-:S13]  /*0af0*/  ISETP.GE.AND P0, PT, R15, -0x407fffff, PT ;  /* 0xbf8000010f00780c */ /* 0x000fda0003f06270 */
[----:B------:R-:W-:-:S05]  /*0b00*/  @P0 MOV R18, 0x7f800000 ;  /* 0x7f80000000120802 */ /* 0x000fca0000000f00 */
[C---:B------:R-:W-:Y:S01]  /*0b10*/  @P0 FFMA.FTZ R23, R15.reuse, R18, +INF ;  /* 0x7f8000000f170423 */ /* 0x040fe20000010012 */
[----:B------:R-:W-:-:S04]  /*0b20*/  FSETP.NEU.AND P0, PT, R15, RZ, PT ;  /* 0x000000ff0f00720b */ /* 0x000fc80003f0d000 */
[----:B------:R-:W-:-:S09]  /*0b30*/  FSEL R23, R23, -RZ, P0 ;  /* 0x800000ff17177208 */ /* 0x000fd20000000000 */
.L_x_3:
[----:B------:R-:W-:Y:S05]  /*0b40*/  BSYNC B0 ;  /* 0x0000000000007941 */ /* 0x000fea0003800000 */
.L_x_2:
[----:B------:R-:W-:Y:S01]  /*0b50*/  FADD.FTZ.RZ R15, R21, 1 ;  /* 0x3f800000150f7421 */ /* 0x000fe2000001c000 */
[----:B------:R-:W-:Y:S01]  /*0b60*/  FSETP.GEU.AND P0, PT, R26, -126, PT ;  /* 0xc2fc00001a00780b */ /* 0x000fe20003f0e000 */
[----:B------:R-:W-:Y:S01]  /*0b70*/  FMUL R27, R22, R27 ;  /* 0x0000001b161b7220 */ /* 0x000fe20000400000 */
[----:B------:R-:W-:Y:S01]  /*0b80*/  FADD R28, R11, -R13 ;  /* 0x8000000d0b1c7221 */ /* 0x000fe20000000000 */
[----:B------:R-:W-:Y:S01]  /*0b90*/  BSSY B0, `(.L_x_4) ;  /* 0x000004f000007945 */ /* 0x000fe20003800000 */
[----:B------:R-:W-:Y:S02]  /*0ba0*/  IADD3 R15, R15, -0x3f400000, RZ ;  /* 0xc0c000000f0f7810 */ /* 0x000fe40007ffe0ff */
[----:B------:R-:W-:Y:S02]  /*0bb0*/  FMUL R28, R28, R19 ;  /* 0x000000131c1c7220 */ /* 0x000fe40000400000 */
[----:B------:R-:W-:Y:S01]  /*0bc0*/  LOP3.LUT R24, R15, 0xff800000, RZ, 0xc0, !PT ;  /* 0xff8000000f187812 */ /* 0x000fe200078ec0ff */
[----:B------:R-:W-:-:S03]  /*0bd0*/  FMUL R15, R25, R22 ;  /* 0x00000016190f7220 */ /* 0x000fc60000400000 */
[----:B------:R-:W-:Y:S01]  /*0be0*/  IADD3 R25, -R24, 0x40800000, RZ ;  /* 0x4080000018197810 */ /* 0x000fe20007ffe1ff */
[----:B------:R-:W-:Y:S01]  /*0bf0*/  @!P0 FMUL R26, R26, 0.5 ;  /* 0x3f0000001a1a8820 */ /* 0x000fe20000400000 */
[----:B------:R-:W-:Y:S01]  /*0c00*/  IADD3 R22, R21, -R24, RZ ;  /* 0x8000001815167210 */ /* 0x000fe20007ffe0ff */
[-CC-:B------:R-:W-:Y:S01]  /*0c10*/  FFMA R15, R15, R8.reuse, R6.reuse ;  /* 0x000000080f0f7223 */ /* 0x180fe20000000006 */
[----:B------:R-:W-:Y:S01]  /*0c20*/  FFMA R6, R27, R8, R6 ;  /* 0x000000081b067223 */ /* 0x000fe20000000006 */
[----:B------:R0:W1:Y:S01]  /*0c30*/  MUFU.EX2 R18, R26 ;  /* 0x0000001a00127308 */ /* 0x0000620000000800 */
[----:B------:R-:W-:-:S04]  /*0c40*/  FFMA.FTZ R25, R25, R16, -1 ;  /* 0xbf80000019197423 */ /* 0x000fc80000010010 */
[----:B------:R-:W-:-:S04]  /*0c50*/  FADD R22, R22, R25 ;  /* 0x0000001916167221 */ /* 0x000fc80000000000 */
[----:B------:R-:W-:Y:S01]  /*0c60*/  FFMA.FTZ R25, R22, -R17, 0.10546888411045074463 ;  /* 0x3dd8001216197423 */ /* 0x000fe20000010811 */
[----:B0-----:R-:W-:-:S03]  /*0c70*/  FMUL R26, R15, 1.4426950216293334961 ;  /* 0x3fb8aa3b0f1a7820 */ /* 0x001fc60000400000 */
[----:B------:R-:W-:Y:S01]  /*0c80*/  FFMA.FTZ R25, R22, R25, -0.13229703903198242188 ;  /* 0xbe0778e016197423 */ /* 0x000fe20000010019 */
[----:B-1----:R-:W-:Y:S01]  /*0c90*/  @!P0 FMUL R18, R18, R18 ;  /* 0x0000001212128220 */ /* 0x002fe20000400000 */
[----:B------:R-:W-:Y:S02]  /*0ca0*/  FSETP.GEU.AND P0, PT, R26, -126, PT ;  /* 0xc2fc00001a00780b */ /* 0x000fe40003f0e000 */
[----:B------:R-:W-:Y:S01]  /*0cb0*/  FFMA.FTZ R25, R22, R25, 0.14491446316242218018 ;  /* 0x3e14647516197423 */ /* 0x000fe20000010019 */
[----:B------:R-:W-:-:S03]  /*0cc0*/  FADD.FTZ.RZ R8, R18, 1 ;  /* 0x3f80000012087421 */ /* 0x000fc6000001c000 */
[C---:B------:R-:W-:Y:S02]  /*0cd0*/  FFMA.FTZ R25, R22.reuse, R25, -0.16641564667224884033 ;  /* 0xbe2a68dd16197423 */ /* 0x040fe40000010019 */
[----:B------:R-:W-:Y:S02]  /*0ce0*/  IADD3 R8, R8, -0x3f400000, RZ ;  /* 0xc0c0000008087810 */ /* 0x000fe40007ffe0ff */
[----:B------:R-:W-:Y:S02]  /*0cf0*/  FFMA.FTZ R25, R22, R25, 0.19988867640495300293 ;  /* 0x3e4caf9e16197423 */ /* 0x000fe40000010019 */
[----:B------:R-:W-:Y:S02]  /*0d00*/  LOP3.LUT R27, R8, 0xff800000, RZ, 0xc0, !PT ;  /* 0xff800000081b7812 */ /* 0x000fe400078ec0ff */
[----:B------:R-:W-:Y:S01]  /*0d10*/  FFMA.FTZ R25, R22, R25, -0.25000196695327758789 ;  /* 0xbe80004216197423 */ /* 0x000fe20000010019 */
[----:B------:R-:W-:Y:S01]  /*0d20*/  @!P0 FMUL R26, R26, 0.5 ;  /* 0x3f0000001a1a8820 */ /* 0x000fe20000400000 */
[----:B------:R-:W-:-:S02]  /*0d30*/  IADD3 R29, -R27, 0x40800000, RZ ;  /* 0x408000001b1d7810 */ /* 0x000fc40007ffe1ff */
[C---:B------:R-:W-:Y:S01]  /*0d40*/  FFMA.FTZ R25, R22.reuse, R25, 0.33333510160446166992 ;  /* 0x3eaaaae616197423 */ /* 0x040fe20000010019 */
[----:B------:R-:W-:Y:S02]  /*0d50*/  IADD3 R8, R18, -R27, RZ ;  /* 0x8000001b12087210 */ /* 0x000fe40007ffe0ff */
[----:B------:R-:W-:Y:S01]  /*0d60*/  I2FP.F32.S32 R27, R27 ;  /* 0x0000001b001b7245 */ /* 0x000fe20000201400 */
[----:B------:R-:W-:Y:S01]  /*0d70*/  FFMA.FTZ R25, R22, R25, -0.5 ;  /* 0xbf00000016197423 */ /* 0x000fe20000010019 */
[----:B------:R-:W-:-:S03]  /*0d80*/  FFMA.FTZ R29, R29, R16, -1 ;  /* 0xbf8000001d1d7423 */ /* 0x000fc60000010010 */
[----:B------:R-:W-:Y:S01]  /*0d90*/  FMUL R25, R22, R25 ;  /* 0x0000001916197220 */ /* 0x000fe20000400000 */
[----:B------:R-:W-:Y:S01]  /*0da0*/  FADD R8, R8, R29 ;  /* 0x0000001d08087221 */ /* 0x000fe20000000000 */
[----:B------:R-:W-:Y:S02]  /*0db0*/  FMUL R27, R27, 1.1920928955078125e-07 ;  /* 0x340000001b1b7820 */ /* 0x000fe40000400000 */
[----:B------:R-:W-:Y:S01]  /*0dc0*/  FFMA.FTZ R22, R22, R25, R22 ;  /* 0x0000001916167223 */ /* 0x000fe20000010016 */
[----:B------:R-:W-:-:S04]  /*0dd0*/  FFMA.FTZ R25, R8, -R17, 0.10546888411045074463 ;  /* 0x3dd8001208197423 */ /* 0x000fc80000010811 */
[----:B------:R-:W-:-:S04]  /*0de0*/  FFMA.FTZ R25, R8, R25, -0.13229703903198242188 ;  /* 0xbe0778e008197423 */ /* 0x000fc80000010019 */
[----:B------:R-:W-:-:S04]  /*0df0*/  FFMA.FTZ R25, R8, R25, 0.14491446316242218018 ;  /* 0x3e14647508197423 */ /* 0x000fc80000010019 */
[----:B------:R-:W-:-:S04]  /*0e00*/  FFMA.FTZ R25, R8, R25, -0.16641564667224884033 ;  /* 0xbe2a68dd08197423 */ /* 0x000fc80000010019 */
[----:B------:R-:W-:-:S04]  /*0e10*/  FFMA.FTZ R25, R8, R25, 0.19988867640495300293 ;  /* 0x3e4caf9e08197423 */ /* 0x000fc80000010019 */
[----:B------:R-:W-:-:S04]  /*0e20*/  FFMA.FTZ R25, R8, R25, -0.25000196695327758789 ;  /* 0xbe80004208197423 */ /* 0x000fc80000010019 */
[----:B------:R-:W-:-:S04]  /*0e30*/  FFMA.FTZ R25, R8, R25, 0.33333510160446166992 ;  /* 0x3eaaaae608197423 */ /* 0x000fc80000010019 */
[----:B------:R-:W-:-:S04]  /*0e40*/  FFMA.FTZ R25, R8, R25, -0.5 ;  /* 0xbf00000008197423 */ /* 0x000fc80000010019 */
[----:B------:R-:W-:-:S04]  /*0e50*/  FMUL R25, R8, R25 ;  /* 0x0000001908197220 */ /* 0x000fc80000400000 */
[----:B------:R-:W-:Y:S01]  /*0e60*/  FFMA.FTZ R25, R8, R25, R8 ;  /* 0x0000001908197223 */ /* 0x000fe20000010008 */
[----:B------:R-:W-:Y:S02]  /*0e70*/  I2FP.F32.S32 R8, R24 ;  /* 0x0000001800087245 */ /* 0x000fe40000201400 */
[----:B------:R0:W1:Y:S01]  /*0e80*/  LDS R24, [R0+0x408] ;  /* 0x0004080000187984 */ /* 0x0000620000000800 */
[----:B------:R-:W-:Y:S02]  /*0e90*/  FFMA.FTZ R25, R27, 0.69314718246459960938, R25 ;  /* 0x3f3172181b197823 */ /* 0x000fe40000010019 */
[----:B------:R-:W-:Y:S01]  /*0ea0*/  FMUL R11, R8, 1.1920928955078125e-07 ;  /* 0x34000000080b7820 */ /* 0x000fe20000400000 */
[----:B------:R-:W-:-:S03]  /*0eb0*/  FFMA R8, R28, R9, R7 ;  /* 0x000000091c087223 */ /* 0x000fc60000000007 */
[----:B------:R-:W-:Y:S01]  /*0ec0*/  FFMA.FTZ R11, R11, 0.69314718246459960938, R22 ;  /* 0x3f3172180b0b7823 */ /* 0x000fe20000010016 */
[----:B------:R-:W-:Y:S01]  /*0ed0*/  FMUL R28, R8, 1.4426950216293334961 ;  /* 0x3fb8aa3b081c7820 */ /* 0x000fe20000400000 */
[----:B------:R-:W2:Y:S04]  /*0ee0*/  MUFU.EX2 R22, R26 ;  /* 0x0000001a00167308 */ /* 0x000ea80000000800 */
[----:B------:R-:W-:Y:S01]  /*0ef0*/  FSETP.GEU.AND P1, PT, R28, -126, PT ;  /* 0xc2fc00001c00780b */ /* 0x000fe20003f2e000 */
[----:B--2---:R-:W-:Y:S01]  /*0f00*/  @!P0 FMUL R22, R22, R22 ;  /* 0x0000001616168220 */ /* 0x004fe20000400000 */
[----:B------:R-:W-:-:S11]  /*0f10*/  ISETP.GE.U32.AND P0, PT, R21, 0x7f800000, PT ;  /* 0x7f8000001500780c */ /* 0x000fd60003f06070 */
[----:B------:R-:W-:Y:S01]  /*0f20*/  @!P1 FMUL R28, R28, 0.5 ;  /* 0x3f0000001c1c9820 */ /* 0x000fe20000400000 */
[----:B------:R-:W-:-:S03]  /*0f30*/  FADD.FTZ.RZ R27, R22, 1 ;  /* 0x3f800000161b7421 */ /* 0x000fc6000001c000 */
[----:B0-----:R-:W0:Y:S01]  /*0f40*/  MUFU.EX2 R0, R28 ;  /* 0x0000001c00007308 */ /* 0x001e220000000800 */
[----:B-1----:R-:W-:Y:S01]  /*0f50*/  FADD R24, R24, -R13 ;  /* 0x8000000d18187221 */ /* 0x002fe20000000000 */
[----:B------:R-:W-:-:S03]  /*0f60*/  IADD3 R13, R27, -0x3f400000, RZ ;  /* 0xc0c000001b0d7810 */ /* 0x000fc60007ffe0ff */
[----:B------:R-:W-:Y:S01]  /*0f70*/  FMUL R24, R19, R24 ;  /* 0x0000001813187220 */ /* 0x000fe20000400000 */
[----:B------:R-:W-:Y:S01]  /*0f80*/  LOP3.LUT R13, R13, 0xff800000, RZ, 0xc0, !PT ;  /* 0xff8000000d0d7812 */ /* 0x000fe200078ec0ff */
[----:B0-----:R-:W-:Y:S02]  /*0f90*/  @!P1 FMUL R0, R0, R0 ;  /* 0x0000000000009220 */ /* 0x001fe40000400000 */
[----:B------:R-:W-:Y:S01]  /*0fa0*/  FFMA R7, R24, R9, R7 ;  /* 0x0000000918077223 */ /* 0x000fe20000000007 */
[----:B------:R-:W-:Y:S01]  /*0fb0*/  IADD3 R9, -R13, 0x40800000, RZ ;  /* 0x408000000d097810 */ /* 0x000fe20007ffe1ff */
[----:B------:R-:W-:Y:S01]  /*0fc0*/  FADD.FTZ.RZ R19, R0, 1 ;  /* 0x3f80000000137421 */ /* 0x000fe2000001c000 */
[----:B------:R-:W-:-:S03]  /*0fd0*/  IADD3 R26, R22, -R13, RZ ;  /* 0x8000000d161a7210 */ /* 0x000fc60007ffe0ff */
[----:B------:R-:W-:Y:S01]  /*0fe0*/  FFMA.FTZ R9, R9, R16, -1 ;  /* 0xbf80000009097423 */ /* 0x000fe20000010010 */
[----:B------:R-:W-:-:S03]  /*0ff0*/  IADD3 R19, R19, -0x3f400000, RZ ;  /* 0xc0c0000013137810 */ /* 0x000fc60007ffe0ff */
[----:B------:R-:W-:Y:S01]  /*1000*/  FADD R26, R26, R9 ;  /* 0x000000091a1a7221 */ /* 0x000fe20000000000 */
[----:B------:R-:W-:Y:S01]  /*1010*/  LOP3.LUT R9, R19, 0xff800000, RZ, 0xc0, !PT ;  /* 0xff80000013097812 */ /* 0x000fe200078ec0ff */
[----:B------:R-:W-:Y:S06]  /*1020*/  @!P0 BRA `(.L_x_5) ;  /* 0x0000000000148947 */ /* 0x000fec0003800000 */
[----:B------:R-:W-:-:S13]  /*1030*/  ISETP.GE.AND P0, PT, R21, -0x407fffff, PT ;  /* 0xbf8000011500780c */ /* 0x000fda0003f06270 */
[----:B------:R-:W-:-:S05]  /*1040*/  @P0 MOV R24, 0x7f800000 ;  /* 0x7f80000000180802 */ /* 0x000fca0000000f00 */
[C---:B------:R-:W-:Y:S01]  /*1050*/  @P0 FFMA.FTZ R11, R21.reuse, R24, +INF ;  /* 0x7f800000150b0423 */ /* 0x040fe20000010018 */
[----:B------:R-:W-:-:S04]  /*1060*/  FSETP.NEU.AND P0, PT, R21, RZ, PT ;  /* 0x000000ff1500720b */ /* 0x000fc80003f0d000 */
[----:B------:R-:W-:-:S09]  /*1070*/  FSEL R11, R11, -RZ, P0 ;  /* 0x800000ff0b0b7208 */ /* 0x000fd20000000000 */
.L_x_5:
[----:B------:R-:W-:Y:S05]  /*1080*/  BSYNC B0 ;  /* 0x0000000000007941 */ /* 0x000fea0003800000 */
.L_x_4:
[----:B------:R-:W-:Y:S01]  /*1090*/  ISETP.GE.U32.AND P0, PT, R18, 0x7f800000, PT ;  /* 0x7f8000001200780c */ /* 0x000fe20003f06070 */
[C---:B------:R-:W-:Y:S01]  /*10a0*/  FFMA.FTZ R19, R26.reuse, -R17, 0.10546888411045074463 ;  /* 0x3dd800121a137423 */ /* 0x040fe20000010811 */
[----:B------:R-:W-:Y:S01]  /*10b0*/  IADD3 R21, -R9, 0x40800000, RZ ;  /* 0x4080000009157810 */ /* 0x000fe20007ffe1ff */
[----:B------:R-:W-:Y:S01]  /*10c0*/  BSSY B0, `(.L_x_6) ;  /* 0x000000d000007945 */ /* 0x000fe20003800000 */
[----:B------:R-:W-:Y:S01]  /*10d0*/  IADD3 R24, R0, -R9, RZ ;  /* 0x8000000900187210 */ /* 0x000fe20007ffe0ff */
[C---:B------:R-:W-:Y:S02]  /*10e0*/  FFMA.FTZ R19, R26.reuse, R19, -0.13229703903198242188 ;  /* 0xbe0778e01a137423 */ /* 0x040fe40000010013 */
[----:B------:R-:W-:Y:S02]  /*10f0*/  FFMA.FTZ R21, R21, R16, -1 ;  /* 0xbf80000015157423 */ /* 0x000fe40000010010 */
[----:B------:R-:W-:Y:S02]  /*1100*/  FFMA.FTZ R19, R26, R19, 0.14491446316242218018 ;  /* 0x3e1464751a137423 */ /* 0x000fe40000010013 */
[----:B------:R-:W-:-:S02]  /*1110*/  FADD R24, R24, R21 ;  /* 0x0000001518187221 */ /* 0x000fc40000000000 */
[----:B------:R-:W-:Y:S01]  /*1120*/  FFMA.FTZ R19, R26, R19, -0.16641564667224884033 ;  /* 0xbe2a68dd1a137423 */ /* 0x000fe20000010013 */
[----:B------:R-:W-:Y:S06]  /*1130*/  @!P0 BRA `(.L_x_7) ;  /* 0x0000000000148947 */ /* 0x000fec0003800000 */
[----:B------:R-:W-:-:S13]  /*1140*/  ISETP.GE.AND P0, PT, R18, -0x407fffff, PT ;  /* 0xbf8000011200780c */ /* 0x000fda0003f06270 */
[----:B------:R-:W-:-:S05]  /*1150*/  @P0 MOV R21, 0x7f800000 ;  /* 0x7f80000000150802 */ /* 0x000fca0000000f00 */
[C---:B------:R-:W-:Y:S01]  /*1160*/  @P0 FFMA.FTZ R25, R18.reuse, R21, +INF ;  /* 0x7f80000012190423 */ /* 0x040fe20000010015 */
[----:B------:R-:W-:-:S04]  /*1170*/  FSETP.NEU.AND P0, PT, R18, RZ, PT ;  /* 0x000000ff1200720b */ /* 0x000fc80003f0d000 */
[----:B------:R-:W-:-:S09]  /*1180*/  FSEL R25, R25, -RZ, P0 ;  /* 0x800000ff19197208 */ /* 0x000fd20000000000 */
.L_x_7:
[----:B------:R-:W-:Y:S05]  /*1190*/  BSYNC B0 ;  /* 0x0000000000007941 */ /* 0x000fea0003800000 */
.L_x_6:
[----:B------:R-:W-:Y:S01]  /*11a0*/  FFMA.FTZ R21, R24, -R17, 0.10546888411045074463 ;  /* 0x3dd8001218157423 */ /* 0x000fe20000010811 */
[----:B------:R-:W-:Y:S01]  /*11b0*/  FFMA.FTZ R19, R26, R19, 0.19988867640495300293 ;  /* 0x3e4caf9e1a137423 */ /* 0x000fe20000010013 */
[----:B------:R-:W-:Y:S01]  /*11c0*/  I2FP.F32.S32 R13, R13 ;  /* 0x0000000d000d7245 */ /* 0x000fe20000201400 */
[----:B------:R-:W-:Y:S01]  /*11d0*/  BSSY B0, `(.L_x_8) ;  /* 0x0000028000007945 */ /* 0x000fe20003800000 */
[----:B------:R-:W-:Y:S01]  /*11e0*/  FFMA.FTZ R21, R24, R21, -0.13229703903198242188 ;  /* 0xbe0778e018157423 */ /* 0x000fe20000010015 */
[----:B------:R-:W-:Y:S01]  /*11f0*/  FFMA.FTZ R19, R26, R19, -0.25000196695327758789 ;  /* 0xbe8000421a137423 */ /* 0x000fe20000010013 */
[----:B------:R-:W-:Y:S02]  /*1200*/  I2FP.F32.S32 R9, R9 ;  /* 0x0000000900097245 */ /* 0x000fe40000201400 */
[----:B------:R-:W-:Y:S01]  /*1210*/  FFMA.FTZ R27, R24, R21, 0.14491446316242218018 ;  /* 0x3e146475181b7423 */ /* 0x000fe20000010015 */
[----:B------:R-:W-:Y:S01]  /*1220*/  FMUL R21, R6, 1.4426950216293334961 ;  /* 0x3fb8aa3b06157820 */ /* 0x000fe20000400000 */
[----:B------:R-:W-:Y:S01]  /*1230*/  FFMA.FTZ R19, R26, R19, 0.33333510160446166992 ;  /* 0x3eaaaae61a137423 */ /* 0x000fe20000010013 */
[----:B------:R-:W-:Y:S01]  /*1240*/  FMUL R9, R9, 1.1920928955078125e-07 ;  /* 0x3400000009097820 */ /* 0x000fe20000400000 */
[----:B------:R-:W-:-:S02]  /*1250*/  FFMA.FTZ R27, R24, R27, -0.16641564667224884033 ;  /* 0xbe2a68dd181b7423 */ /* 0x000fc4000001001b */
[----:B------:R-:W-:Y:S01]  /*1260*/  FSETP.GEU.AND P0, PT, R21, -126, PT ;  /* 0xc2fc00001500780b */ /* 0x000fe20003f0e000 */
[----:B------:R-:W-:Y:S01]  /*1270*/  FFMA.FTZ R19, R26, R19, -0.5 ;  /* 0xbf0000001a137423 */ /* 0x000fe20000010013 */
[----:B------:R-:W-:-:S03]  /*1280*/  FFMA.FTZ R27, R24, R27, 0.19988867640495300293 ;  /* 0x3e4caf9e181b7423 */ /* 0x000fc6000001001b */
[----:B------:R-:W-:Y:S01]  /*1290*/  FMUL R19, R26, R19 ;  /* 0x000000131a137220 */ /* 0x000fe20000400000 */
[----:B------:R-:W-:-:S03]  /*12a0*/  FFMA.FTZ R27, R24, R27, -0.25000196695327758789 ;  /* 0xbe800042181b7423 */ /* 0x000fc6000001001b */
[----:B------:R-:W-:Y:S01]  /*12b0*/  FFMA.FTZ R18, R26, R19, R26 ;  /* 0x000000131a127223 */ /* 0x000fe2000001001a */
[----:B------:R-:W-:Y:S01]  /*12c0*/  FMUL R26, R7, 1.4426950216293334961 ;  /* 0x3fb8aa3b071a7820 */ /* 0x000fe20000400000 */
[----:B------:R-:W-:Y:S02]  /*12d0*/  FFMA.FTZ R27, R24, R27, 0.33333510160446166992 ;  /* 0x3eaaaae6181b7423 */ /* 0x000fe4000001001b */
[----:B------:R-:W-:Y:S02]  /*12e0*/  @!P0 FMUL R21, R21, 0.5 ;  /* 0x3f00000015158820 */ /* 0x000fe40000400000 */
[----:B------:R-:W-:Y:S01]  /*12f0*/  FSETP.GEU.AND P1, PT, R26, -126, PT ;  /* 0xc2fc00001a00780b */ /* 0x000fe20003f2e000 */
[C---:B------:R-:W-:Y:S01]  /*1300*/  FFMA.FTZ R27, R24.reuse, R27, -0.5 ;  /* 0xbf000000181b7423 */ /* 0x040fe2000001001b */
[----:B------:R-:W0:Y:S03]  /*1310*/  MUFU.EX2 R19, R21 ;  /* 0x0000001500137308 */ /* 0x000e260000000800 */
[----:B------:R-:W-:-:S04]  /*1320*/  FMUL R27, R24, R27 ;  /* 0x0000001b181b7220 */ /* 0x000fc80000400000 */
[----:B------:R-:W-:Y:S01]  /*1330*/  FFMA.FTZ R24, R24, R27, R24 ;  /* 0x0000001b18187223 */ /* 0x000fe20000010018 */
[----:B------:R-:W-:-:S03]  /*1340*/  FMUL R27, R13, 1.1920928955078125e-07 ;  /* 0x340000000d1b7820 */ /* 0x000fc60000400000 */
[----:B------:R-:W-:Y:S01]  /*1350*/  @!P1 FMUL R26, R26, 0.5 ;  /* 0x3f0000001a1a9820 */ /* 0x000fe20000400000 */
[----:B------:R-:W-:Y:S01]  /*1360*/  FFMA.FTZ R18, R27, 0.69314718246459960938, R18 ;  /* 0x3f3172181b127823 */ /* 0x000fe20000010012 */
[----:B------:R-:W-:Y:S01]  /*1370*/  FFMA.FTZ R9, R9, 0.69314718246459960938, R24 ;  /* 0x3f31721809097823 */ /* 0x000fe20000010018 */
[----:B0-----:R-:W-:Y:S01]  /*1380*/  @!P0 FMUL R19, R19, R19 ;  /* 0x0000001313138220 */ /* 0x001fe20000400000 */
[----:B------:R-:W0:Y:S01]  /*1390*/  MUFU.EX2 R13, R26 ;  /* 0x0000001a000d7308 */ /* 0x000e220000000800 */
[----:B------:R-:W-:Y:S02]  /*13a0*/  ISETP.GE.U32.AND P0, PT, R22, 0x7f800000, PT ;  /* 0x7f8000001600780c */ /* 0x000fe40003f06070 */
[----:B------:R-:W-:-:S05]  /*13b0*/  FADD.FTZ.RZ R27, R19, 1 ;  /* 0x3f800000131b7421 */ /* 0x000fca000001c000 */
[----:B------:R-:W-:-:S04]  /*13c0*/  IADD3 R27, R27, -0x3f400000, RZ ;  /* 0xc0c000001b1b7810 */ /* 0x000fc80007ffe0ff */
[----:B------:R-:W-:Y:S01]  /*13d0*/  LOP3.LUT R24, R27, 0xff800000, RZ, 0xc0, !PT ;  /* 0xff8000001b187812 */ /* 0x000fe200078ec0ff */
[----:B0-----:R-:W-:Y:S01]  /*13e0*/  @!P1 FMUL R13, R13, R13 ;  /* 0x0000000d0d0d9220 */ /* 0x001fe20000400000 */
[----:B------:R-:W-:Y:S06]  /*13f0*/  @!P0 BRA `(.L_x_9) ;  /* 0x0000000000148947 */ /* 0x000fec0003800000 */
[----:B------:R-:W-:-:S13]  /*1400*/  ISETP.GE.AND P0, PT, R22, -0x407fffff, PT ;  /* 0xbf8000011600780c */ /* 0x000fda0003f06270 */
[----:B------:R-:W-:-:S05]  /*1410*/  @P0 MOV R21, 0x7f800000 ;  /* 0x7f80000000150802 */ /* 0x000fca0000000f00 */
[C---:B------:R-:W-:Y:S01]  /*1420*/  @P0 FFMA.FTZ R18, R22.reuse, R21, +INF ;  /* 0x7f80000016120423 */ /* 0x040fe20000010015 */
[----:B------:R-:W-:-:S04]  /*1430*/  FSETP.NEU.AND P0, PT, R22, RZ, PT ;  /* 0x000000ff1600720b */ /* 0x000fc80003f0d000 */
[----:B------:R-:W-:-:S09]  /*1440*/  FSEL R18, R18, -RZ, P0 ;  /* 0x800000ff12127208 */ /* 0x000fd20000000000 */
.L_x_9:
[----:B------:R-:W-:Y:S05]  /*1450*/  BSYNC B0 ;  /* 0x0000000000007941 */ /* 0x000fea0003800000 */
.L_x_8:
[----:B------:R-:W-:Y:S01]  /*1460*/  FADD.FTZ.RZ R22, R13, 1 ;  /* 0x3f8000000d167421 */ /* 0x000fe2000001c000 */
[----:B------:R-:W-:Y:S01]  /*1470*/  IADD3 R21, -R24, 0x40800000, RZ ;  /* 0x4080000018157810 */ /* 0x000fe20007ffe1ff */
[----:B------:R-:W-:Y:S01]  /*1480*/  BSSY B0, `(.L_x_10) ;  /* 0x0000021000007945 */ /* 0x000fe20003800000 */
[----:B------:R-:W-:Y:S02]  /*1490*/  IADD3 R26, R19, -R24, RZ ;  /* 0x80000018131a7210 */ /* 0x000fe40007ffe0ff */
[----:B------:R-:W-:Y:S01]  /*14a0*/  IADD3 R22, R22, -0x3f400000, RZ ;  /* 0xc0c0000016167810 */ /* 0x000fe20007ffe0ff */
[----:B------:R-:W-:Y:S01]  /*14b0*/  FFMA.FTZ R21, R21, R16, -1 ;  /* 0xbf80000015157423 */ /* 0x000fe20000010010 */
[----:B------:R-:W-:Y:S02]  /*14c0*/  ISETP.GE.U32.AND P0, PT, R0, 0x7f800000, PT ;  /* 0x7f8000000000780c */ /* 0x000fe40003f06070 */
[----:B------:R-:W-:Y:S01]  /*14d0*/  LOP3.LUT R22, R22, 0xff800000, RZ, 0xc0, !PT ;  /* 0xff80000016167812 */ /* 0x000fe200078ec0ff */
[----:B------:R-:W-:-:S03]  /*14e0*/  FADD R26, R26, R21 ;  /* 0x000000151a1a7221 */ /* 0x000fc60000000000 */
[----:B------:R-:W-:-:S05]  /*14f0*/  IADD3 R21, -R22, 0x40800000, RZ ;  /* 0x4080000016157810 */ /* 0x000fca0007ffe1ff */
[----:B------:R-:W-:Y:S01]  /*1500*/  FFMA.FTZ R27, R21, R16, -1 ;  /* 0xbf800000151b7423 */ /* 0x000fe20000010010 */
[----:B------:R-:W-:Y:S01]  /*1510*/  FFMA.FTZ R21, R26, -R17, 0.10546888411045074463 ;  /* 0x3dd800121a157423 */ /* 0x000fe20000010811 */
[----:B------:R-:W-:-:S03]  /*1520*/  IADD3 R16, R13, -R22, RZ ;  /* 0x800000160d107210 */ /* 0x000fc60007ffe0ff */
[----:B------:R-:W-:Y:S02]  /*1530*/  FFMA.FTZ R21, R26, R21, -0.13229703903198242188 ;  /* 0xbe0778e01a157423 */ /* 0x000fe40000010015 */
[----:B------:R-:W-:Y:S02]  /*1540*/  FADD R16, R16, R27 ;  /* 0x0000001b10107221 */ /* 0x000fe40000000000 */
[----:B------:R-:W-:Y:S02]  /*1550*/  FFMA.FTZ R21, R26, R21, 0.14491446316242218018 ;  /* 0x3e1464751a157423 */ /* 0x000fe40000010015 */
[----:B------:R-:W-:Y:S02]  /*1560*/  FFMA.FTZ R17, R16, -R17, 0.10546888411045074463 ;  /* 0x3dd8001210117423 */ /* 0x000fe40000010811 */
[----:B------:R-:W-:Y:S02]  /*1570*/  FFMA.FTZ R21, R26, R21, -0.16641564667224884033 ;  /* 0xbe2a68dd1a157423 */ /* 0x000fe40000010015 */
[----:B------:R-:W-:-:S02]  /*1580*/  FFMA.FTZ R17, R16, R17, -0.13229703903198242188 ;  /* 0xbe0778e010117423 */ /* 0x000fc40000010011 */
[----:B------:R-:W-:Y:S02]  /*1590*/  FFMA.FTZ R21, R26, R21, 0.19988867640495300293 ;  /* 0x3e4caf9e1a157423 */ /* 0x000fe40000010015 */
[----:B------:R-:W-:Y:S02]  /*15a0*/  FFMA.FTZ R17, R16, R17, 0.14491446316242218018 ;  /* 0x3e14647510117423 */ /* 0x000fe40000010011 */
[----:B------:R-:W-:Y:S02]  /*15b0*/  FFMA.FTZ R21, R26, R21, -0.25000196695327758789 ;  /* 0xbe8000421a157423 */ /* 0x000fe40000010015 */
[----:B------:R-:W-:Y:S02]  /*15c0*/  FFMA.FTZ R27, R16, R17, -0.16641564667224884033 ;  /* 0xbe2a68dd101b7423 */ /* 0x000fe40000010011 */
[----:B------:R-:W-:Y:S02]  /*15d0*/  FFMA.FTZ R21, R26, R21, 0.33333510160446166992 ;  /* 0x3eaaaae61a157423 */ /* 0x000fe40000010015 */
[----:B------:R-:W-:-:S02]  /*15e0*/  FFMA.FTZ R27, R16, R27, 0.19988867640495300293 ;  /* 0x3e4caf9e101b7423 */ /* 0x000fc4000001001b */
[----:B------:R-:W-:Y:S02]  /*15f0*/  FFMA.FTZ R21, R26, R21, -0.5 ;  /* 0xbf0000001a157423 */ /* 0x000fe40000010015 */
[----:B------:R-:W-:Y:S02]  /*1600*/  FFMA.FTZ R27, R16, R27, -0.25000196695327758789 ;  /* 0xbe800042101b7423 */ /* 0x000fe4000001001b */
[----:B------:R-:W-:-:S04]  /*1610*/  FMUL R17, R26, R21 ;  /* 0x000000151a117220 */ /* 0x000fc80000400000 */
[----:B------:R-:W-:Y:S01]  /*1620*/  FFMA.FTZ R17, R26, R17, R26 ;  /* 0x000000111a117223 */ /* 0x000fe2000001001a */
[----:B------:R-:W-:Y:S06]  /*1630*/  @!P0 BRA `(.L_x_11) ;  /* 0x0000000000148947 */ /* 0x000fec0003800000 */
[----:B------:R-:W-:-:S13]  /*1640*/  ISETP.GE.AND P0, PT, R0, -0x407fffff, PT ;  /* 0xbf8000010000780c */ /* 0x000fda0003f06270 */
[----:B------:R-:W-:-:S05]  /*1650*/  @P0 MOV R21, 0x7f800000 ;  /* 0x7f80000000150802 */ /* 0x000fca0000000f00 */
[C---:B------:R-:W-:Y:S01]  /*1660*/  @P0 FFMA.FTZ R9, R0.reuse, R21, +INF ;  /* 0x7f80000000090423 */ /* 0x040fe20000010015 */
[----:B------:R-:W-:-:S04]  /*1670*/  FSETP.NEU.AND P0, PT, R0, RZ, PT ;  /* 0x000000ff0000720b */ /* 0x000fc80003f0d000 */
[----:B------:R-:W-:-:S09]  /*1680*/  FSEL R9, R9, -RZ, P0 ;  /* 0x800000ff09097208 */ /* 0x000fd20000000000 */
.L_x_11:
[----:B------:R-:W-:Y:S05]  /*1690*/  BSYNC B0 ;  /* 0x0000000000007941 */ /* 0x000fea0003800000 */
.L_x_10:
[----:B------:R-:W-:Y:S01]  /*16a0*/  ISETP.GE.U32.AND P2, PT, R19, 0x7f800000, PT ;  /* 0x7f8000001300780c */ /* 0x000fe20003f46070 */
[C---:B------:R-:W-:Y:S01]  /*16b0*/  FFMA.FTZ R27, R16.reuse, R27, 0.33333510160446166992 ;  /* 0x3eaaaae6101b7423 */ /* 0x040fe2000001001b */
[----:B------:R-:W-:Y:S01]  /*16c0*/  I2FP.F32.S32 R24, R24 ;  /* 0x0000001800187245 */ /* 0x000fe20000201400 */
[----:B------:R-:W-:Y:S01]  /*16d0*/  BSSY B0, `(.L_x_12) ;  /* 0x0000010000007945 */ /* 0x000fe20003800000 */
[----:B------:R-:W-:Y:S01]  /*16e0*/  I2FP.F32.S32 R22, R22 ;  /* 0x0000001600167245 */ /* 0x000fe20000201400 */
[----:B------:R-:W-:Y:S01]  /*16f0*/  FFMA.FTZ R27, R16, R27, -0.5 ;  /* 0xbf000000101b7423 */ /* 0x000fe2000001001b */
[----:B------:R-:W-:Y:S01]  /*1700*/  FSETP.GT.AND P0, PT, R5, 20, PT ;  /* 0x41a000000500780b */ /* 0x000fe20003f04000 */
[----:B------:R-:W-:Y:S01]  /*1710*/  FMUL R24, R24, 1.1920928955078125e-07 ;  /* 0x3400000018187820 */ /* 0x000fe20000400000 */
[----:B------:R-:W-:Y:S01]  /*1720*/  ISETP.GE.U32.AND P1, PT, R13, 0x7f800000, PT ;  /* 0x7f8000000d00780c */ /* 0x000fe20003f26070 */
[----:B------:R-:W-:Y:S01]  /*1730*/  FMUL R27, R16, R27 ;  /* 0x0000001b101b7220 */ /* 0x000fe20000400000 */
[----:B------:R-:W-:Y:S01]  /*1740*/  FMUL R22, R22, 1.1920928955078125e-07 ;  /* 0x3400000016167820 */ /* 0x000fe20000400000 */
[----:B------:R-:W-:-:S02]  /*1750*/  FFMA.FTZ R17, R24, 0.69314718246459960938, R17 ;  /* 0x3f31721818117823 */ /* 0x000fc40000010011 */
[----:B------:R-:W-:Y:S01]  /*1760*/  FFMA.FTZ R27, R16, R27, R16 ;  /* 0x0000001b101b7223 */ /* 0x000fe20000010010 */
[----:B------:R-:W-:Y:S07]  /*1770*/  @!P2 BRA `(.L_x_13) ;  /* 0x000000000014a947 */ /* 0x000fee0003800000 */
[C---:B------:R-:W-:Y:S02]  /*1780*/  ISETP.GE.AND P2, PT, R19.reuse, -0x407fffff, PT ;  /* 0xbf8000011300780c */ /* 0x040fe40003f46270 */
[----:B------:R-:W-:-:S11]  /*1790*/  FSETP.NEU.AND P3, PT, R19, RZ, PT ;  /* 0x000000ff1300720b */ /* 0x000fd60003f6d000 */
[----:B------:R-:W-:-:S05]  /*17a0*/  @P2 MOV R0, 0x7f800000 ;  /* 0x7f80000000002802 */ /* 0x000fca0000000f00 */
[----:B------:R-:W-:-:S05]  /*17b0*/  @P2 FFMA.FTZ R17, R19, R0, +INF ;  /* 0x7f80000013112423 */ /* 0x000fca0000010000 */
[----:B------:R-:W-:-:S07]  /*17c0*/  FSEL R17, R17, -RZ, P3 ;  /* 0x800000ff11117208 */ /* 0x000fce0001800000 */
.L_x_13:
[----:B------:R-:W-:Y:S05]  /*17d0*/  BSYNC B0 ;  /* 0x0000000000007941 */ /* 0x000fea0003800000 */
.L_x_12:
[----:B------:R-:W-:Y:S01]  /*17e0*/  BSSY B0, `(.L_x_14) ;  /* 0x0000008000007945 */ /* 0x000fe20003800000 */
[----:B------:R-:W-:-:S03]  /*17f0*/  FFMA.FTZ R16, R22, 0.69314718246459960938, R27 ;  /* 0x3f31721816107823 */ /* 0x000fc6000001001b */
[----:B------:R-:W-:Y:S05]  /*1800*/  @!P1 BRA `(.L_x_15) ;  /* 0x0000000000149947 */ /* 0x000fea0003800000 */
[C---:B------:R-:W-:Y:S02]  /*1810*/  ISETP.GE.AND P1, PT, R13.reuse, -0x407fffff, PT ;  /* 0xbf8000010d00780c */ /* 0x040fe40003f26270 */
[----:B------:R-:W-:-:S11]  /*1820*/  FSETP.NEU.AND P2, PT, R13, RZ, PT ;  /* 0x000000ff0d00720b */ /* 0x000fd60003f4d000 */
[----:B------:R-:W-:-:S05]  /*1830*/  @P1 MOV R0, 0x7f800000 ;  /* 0x7f80000000001802 */ /* 0x000fca0000000f00 */
[----:B------:R-:W-:-:S05]  /*1840*/  @P1 FFMA.FTZ R16, R13, R0, +INF ;  /* 0x7f8000000d101423 */ /* 0x000fca0000010000 */
[----:B------:R-:W-:-:S07]  /*1850*/  FSEL R16, R16, -RZ, P2 ;  /* 0x800000ff10107208 */ /* 0x000fce0001000000 */
.L_x_15:
[----:B------:R-:W-:Y:S05]  /*1860*/  BSYNC B0 ;  /* 0x0000000000007941 */ /* 0x000fea0003800000 */
.L_x_14:
[----:B------:R-:W-:Y:S01]  /*1870*/  FSEL R20, R5, R20, P0 ;  /* 0x0000001405147208 */ /* 0x000fe20000000000 */
[----:B------:R-:W-:Y:S01]  /*1880*/  BSSY B0, `(.L_x_16) ;  /* 0x0000018000007945 */ /* 0x000fe20003800000 */
[----:B------:R-:W-:Y:S02]  /*1890*/  FSETP.GT.AND P1, PT, R14, 20, PT ;  /* 0x41a000000e00780b */ /* 0x000fe40003f24000 */
[----:B------:R-:W-:Y:S01]  /*18a0*/  FSETP.GT.AND P0, PT, R10, 20, PT ;  /* 0x41a000000a00780b */ /* 0x000fe20003f04000 */
[----:B------:R-:W-:Y:S01]  /*18b0*/  FADD.FTZ R21, |R20|, -RZ ;  /* 0x800000ff14157221 */ /* 0x000fe20000010200 */
[----:B------:R-:W-:-:S04]  /*18c0*/  FSEL R23, R14, R23, P1 ;  /* 0x000000170e177208 */ /* 0x000fc80000800000 */
[----:B------:R-:W-:-:S13]  /*18d0*/  FSETP.GE.AND P2, PT, R21, 0.60000002384185791016, PT ;  /* 0x3f19999a1500780b */ /* 0x000fda0003f46000 */
[----:B------:R-:W-:Y:S05]  /*18e0*/  @!P2 BRA `(.L_x_17) ;  /* 0x000000000028a947 */ /* 0x000fea0003800000 */
[C---:B------:R-:W-:Y:S01]  /*18f0*/  FMUL R0, R21.reuse, 2.8853900432586669922 ;  /* 0x4038aa3b15007820 */ /* 0x040fe20000400000 */
[----:B------:R-:W-:Y:S01]  /*1900*/  HFMA2.MMA R22, -RZ, RZ, 1.875, 0 ;  /* 0x3f800000ff167435 */ /* 0x000fe200000001ff */
[----:B------:R-:W-:-:S04]  /*1910*/  FSETP.GE.AND P1, PT, R21, 9.010913848876953125, PT ;  /* 0x41102cb41500780b */ /* 0x000fc80003f26000 */
[----:B------:R-:W0:Y:S02]  /*1920*/  MUFU.EX2 R0, R0 ;  /* 0x0000000000007308 */ /* 0x000e240000000800 */
[----:B0-----:R-:W-:-:S06]  /*1930*/  FADD R13, R0, 1 ;  /* 0x3f800000000d7421 */ /* 0x001fcc0000000000 */
[----:B------:R-:W0:Y:S02]  /*1940*/  MUFU.RCP R13, R13 ;  /* 0x0000000d000d7308 */ /* 0x000e240000001000 */
[----:B0-----:R-:W-:-:S05]  /*1950*/  FFMA.FTZ R19, R13, -2, R22 ;  /* 0xc00000000d137823 */ /* 0x001fca0000010016 */
[----:B------:R-:W-:-:S04]  /*1960*/  FSEL R19, R19, 1, !P1 ;  /* 0x3f80000013137808 */ /* 0x000fc80004800000 */
[----:B------:R-:W-:Y:S01]  /*1970*/  LOP3.LUT R20, R19, 0x80000000, R20, 0xf8, !PT ;  /* 0x8000000013147812 */ /* 0x000fe200078ef814 */
[----:B------:R-:W-:Y:S06]  /*1980*/  BRA `(.L_x_18) ;  /* 0x00000000001c7947 */ /* 0x000fec0003800000 */
.L_x_17:
[----:B------:R-:W-:Y:S01]  /*1990*/  MOV R0, 0x3c80f082 ;  /* 0x3c80f08200007802 */ /* 0x000fe20000000f00 */
[----:B------:R-:W-:-:S04]  /*19a0*/  FMUL R13, R20, R20 ;  /* 0x00000014140d7220 */ /* 0x000fc80000400000 */
[----:B------:R-:W-:-:S04]  /*19b0*/  FFMA.FTZ R0, R13, R0, -0.052303962409496307373 ;  /* 0xbd563cae0d007423 */ /* 0x000fc80000010000 */
[----:B------:R-:W-:-:S04]  /*19c0*/  FFMA.FTZ R0, R13, R0, 0.1331529766321182251 ;  /* 0x3e0859410d007423 */ /* 0x000fc80000010000 */
[----:B------:R-:W-:-:S04]  /*19d0*/  FFMA.FTZ R0, R13, R0, -0.33332768082618713379 ;  /* 0xbeaaa9ed0d007423 */ /* 0x000fc80000010000 */
[----:B------:R-:W-:-:S04]  /*19e0*/  FFMA.FTZ R13, R13, R0, RZ ;  /* 0x000000000d0d7223 */ /* 0x000fc800000100ff */
[----:B------:R-:W-:-:S07]  /*19f0*/  FFMA.FTZ R20, R20, R13, R20 ;  /* 0x0000000d14147223 */ /* 0x000fce0000010014 */
.L_x_18:
[----:B------:R-:W-:Y:S05]  /*1a00*/  BSYNC B0 ;  /* 0x0000000000007941 */ /* 0x000fea0003800000 */
.L_x_16:
[----:B------:R-:W-:Y:S01]  /*1a10*/  FADD.FTZ R21, |R23|, -RZ ;  /* 0x800000ff17157221 */ /* 0x000fe20000010200 */
[----:B------:R-:W-:Y:S01]  /*1a20*/  BSSY B0, `(.L_x_19) ;  /* 0x0000016000007945 */ /* 0x000fe20003800000 */
[----:B------:R-:W-:Y:S02]  /*1a30*/  FSETP.GT.AND P1, PT, R12, 20, PT ;  /* 0x41a000000c00780b */ /* 0x000fe40003f24000 */
[----:B------:R-:W-:Y:S02]  /*1a40*/  FSEL R13, R10, R11, P0 ;  /* 0x0000000b0a0d7208 */ /* 0x000fe40000000000 */
        /* <DEDUP_REMOVED lines=12> */
.L_x_20:
[----:B------:R-:W-:Y:S01]  /*1b10*/  MOV R0, 0x3c80f082 ;  /* 0x3c80f08200007802 */ /* 0x000fe20000000f00 */
[----:B------:R-:W-:-:S04]  /*1b20*/  FMUL R11, R23, R23 ;  /* 0x00000017170b7220 */ /* 0x000fc80000400000 */
[----:B------:R-:W-:-:S04]  /*1b30*/  FFMA.FTZ R0, R11, R0, -0.052303962409496307373 ;  /* 0xbd563cae0b007423 */ /* 0x000fc80000010000 */
[----:B------:R-:W-:-:S04]  /*1b40*/  FFMA.FTZ R0, R11, R0, 0.1331529766321182251 ;  /* 0x3e0859410b007423 */ /* 0x000fc80000010000 */
[----:B------:R-:W-:-:S04]  /*1b50*/  FFMA.FTZ R0, R11, R0, -0.33332768082618713379 ;  /* 0xbeaaa9ed0b007423 */ /* 0x000fc80000010000 */
[----:B------:R-:W-:-:S04]  /*1b60*/  FFMA.FTZ R0, R11, R0, RZ ;  /* 0x000000000b007223 */ /* 0x000fc800000100ff */
[----:B------:R-:W-:-:S07]  /*1b70*/  FFMA.FTZ R11, R23, R0, R23 ;  /* 0x00000000170b7223 */ /* 0x000fce0000010017 */
.L_x_21:
[----:B------:R-:W-:Y:S05]  /*1b80*/  BSYNC B0 ;  /* 0x0000000000007941 */ /* 0x000fea0003800000 */
.L_x_19:
        /* <DEDUP_REMOVED lines=16> */
.L_x_23:
[----:B------:R-:W-:Y:S01]  /*1c90*/  MOV R0, 0x3c80f082 ;  /* 0x3c80f08200007802 */ /* 0x000fe20000000f00 */
[----:B------:R-:W-:-:S04]  /*1ca0*/  FMUL R19, R13, R13 ;  /* 0x0000000d0d137220 */ /* 0x000fc80000400000 */
[----:B------:R-:W-:-:S04]  /*1cb0*/  FFMA.FTZ R0, R19, R0, -0.052303962409496307373 ;  /* 0xbd563cae13007423 */ /* 0x000fc80000010000 */
[----:B------:R-:W-:-:S04]  /*1cc0*/  FFMA.FTZ R0, R19, R0, 0.1331529766321182251 ;  /* 0x3e08594113007423 */ /* 0x000fc80000010000 */
[----:B------:R-:W-:-:S04]  /*1cd0*/  FFMA.FTZ R0, R19, R0, -0.33332768082618713379 ;  /* 0xbeaaa9ed13007423 */ /* 0x000fc80000010000 */
[----:B------:R-:W-:-:S04]  /*1ce0*/  FFMA.FTZ R0, R19, R0, RZ ;  /* 0x0000000013007223 */ /* 0x000fc800000100ff */
[----:B------:R-:W-:-:S07]  /*1cf0*/  FFMA.FTZ R13, R13, R0, R13 ;  /* 0x000000000d0d7223 */ /* 0x000fce000001000d */
.L_x_24:
[----:B------:R-:W-:Y:S05]  /*1d00*/  BSYNC B0 ;  /* 0x0000000000007941 */ /* 0x000fea0003800000 */
.L_x_22:
        /* <DEDUP_REMOVED lines=16> */
.L_x_26:
[----:B------:R-:W-:Y:S01]  /*1e10*/  MOV R0, 0x3c80f082 ;  /* 0x3c80f08200007802 */ /* 0x000fe20000000f00 */
[----:B------:R-:W-:-:S04]  /*1e20*/  FMUL R19, R25, R25 ;  /* 0x0000001919137220 */ /* 0x000fc80000400000 */
[----:B------:R-:W-:-:S04]  /*1e30*/  FFMA.FTZ R0, R19, R0, -0.052303962409496307373 ;  /* 0xbd563cae13007423 */ /* 0x000fc80000010000 */
[----:B------:R-:W-:-:S04]  /*1e40*/  FFMA.FTZ R0, R19, R0, 0.1331529766321182251 ;  /* 0x3e08594113007423 */ /* 0x000fc80000010000 */
[----:B------:R-:W-:-:S04]  /*1e50*/  FFMA.FTZ R0, R19, R0, -0.33332768082618713379 ;  /* 0xbeaaa9ed13007423 */ /* 0x000fc80000010000 */
[----:B------:R-:W-:-:S04]  /*1e60*/  FFMA.FTZ R0, R19, R0, RZ ;  /* 0x0000000013007223 */ /* 0x000fc800000100ff */
[----:B------:R-:W-:-:S07]  /*1e70*/  FFMA.FTZ R25, R25, R0, R25 ;  /* 0x0000000019197223 */ /* 0x000fce0000010019 */
.L_x_27:
[----:B------:R-:W-:Y:S05]  /*1e80*/  BSYNC B0 ;  /* 0x0000000000007941 */ /* 0x000fea0003800000 */
.L_x_25:
        /* <DEDUP_REMOVED lines=16> */
.L_x_29:
[----:B------:R-:W-:Y:S01]  /*1f90*/  MOV R0, 0x3c80f082 ;  /* 0x3c80f08200007802 */ /* 0x000fe20000000f00 */
[----:B------:R-:W-:-:S04]  /*1fa0*/  FMUL R19, R18, R18 ;  /* 0x0000001212137220 */ /* 0x000fc80000400000 */
[----:B------:R-:W-:-:S04]  /*1fb0*/  FFMA.FTZ R0, R19, R0, -0.052303962409496307373 ;  /* 0xbd563cae13007423 */ /* 0x000fc80000010000 */
[----:B------:R-:W-:-:S04]  /*1fc0*/  FFMA.FTZ R0, R19, R0, 0.1331529766321182251 ;  /* 0x3e08594113007423 */ /* 0x000fc80000010000 */
[----:B------:R-:W-:-:S04]  /*1fd0*/  FFMA.FTZ R0, R19, R0, -0.33332768082618713379 ;  /* 0xbeaaa9ed13007423 */ /* 0x000fc80000010000 */
[----:B------:R-:W-:-:S04]  /*1fe0*/  FFMA.FTZ R19, R19, R0, RZ ;  /* 0x0000000013137223 */ /* 0x000fc800000100ff */
[----:B------:R-:W-:-:S07]  /*1ff0*/  FFMA.FTZ R18, R18, R19, R18 ;  /* 0x0000001312127223 */ /* 0x000fce0000010012 */
.L_x_30:
[----:B------:R-:W-:Y:S05]  /*2000*/  BSYNC B0 ;  /* 0x0000000000007941 */ /* 0x000fea0003800000 */
.L_x_28:
        /* <DEDUP_REMOVED lines=16> */
.L_x_32:
[----:B------:R-:W-:Y:S01]  /*2110*/  MOV R0, 0x3c80f082 ;  /* 0x3c80f08200007802 */ /* 0x000fe20000000f00 */
[----:B------:R-:W-:-:S04]  /*2120*/  FMUL R19, R9, R9 ;  /* 0x0000000909137220 */ /* 0x000fc80000400000 */
[----:B------:R-:W-:-:S04]  /*2130*/  FFMA.FTZ R0, R19, R0, -0.052303962409496307373 ;  /* 0xbd563cae13007423 */ /* 0x000fc80000010000 */
[----:B------:R-:W-:-:S04]  /*2140*/  FFMA.FTZ R0, R19, R0, 0.1331529766321182251 ;  /* 0x3e08594113007423 */ /* 0x000fc80000010000 */
[----:B------:R-:W-:-:S04]  /*2150*/  FFMA.FTZ R0, R19, R0, -0.33332768082618713379 ;  /* 0xbeaaa9ed13007423 */ /* 0x000fc80000010000 */
[----:B------:R-:W-:-:S04]  /*2160*/  FFMA.FTZ R0, R19, R0, RZ ;  /* 0x0000000013007223 */ /* 0x000fc800000100ff */
[----:B------:R-:W-:-:S07]  /*2170*/  FFMA.FTZ R9, R9, R0, R9 ;  /* 0x0000000009097223 */ /* 0x000fce0000010009 */
.L_x_33:
[----:B------:R-:W-:Y:S05]  /*2180*/  BSYNC B0 ;  /* 0x0000000000007941 */ /* 0x000fea0003800000 */
.L_x_31:
[----:B------:R-:W-:Y:S01]  /*2190*/  FADD.FTZ R23, |R17|, -RZ ;  /* 0x800000ff11177221 */ /* 0x000fe20000010200 */
[----:B------:R-:W-:Y:S01]  /*21a0*/  BSSY B0, `(.L_x_34) ;  /* 0x0000015000007945 */ /* 0x000fe20003800000 */
[----:B------:R-:W-:-:S03]  /*21b0*/  FSEL R16, R7, R16, P1 ;  /* 0x0000001007107208 */ /* 0x000fc60000800000 */
        /* <DEDUP_REMOVED lines=12> */
.L_x_35:
[----:B------:R-:W-:Y:S01]  /*2280*/  MOV R0, 0x3c80f082 ;  /* 0x3c80f08200007802 */ /* 0x000fe20000000f00 */
[----:B------:R-:W-:-:S04]  /*2290*/  FMUL R19, R17, R17 ;  /* 0x0000001111137220 */ /* 0x000fc80000400000 */
[----:B------:R-:W-:-:S04]  /*22a0*/  FFMA.FTZ R0, R19, R0, -0.052303962409496307373 ;  /* 0xbd563cae13007423 */ /* 0x000fc80000010000 */
[----:B------:R-:W-:-:S04]  /*22b0*/  FFMA.FTZ R0, R19, R0, 0.1331529766321182251 ;  /* 0x3e08594113007423 */ /* 0x000fc80000010000 */
[----:B------:R-:W-:-:S04]  /*22c0*/  FFMA.FTZ R0, R19, R0, -0.33332768082618713379 ;  /* 0xbeaaa9ed13007423 */ /* 0x000fc80000010000 */
[----:B------:R-:W-:-:S04]  /*22d0*/  FFMA.FTZ R0, R19, R0, RZ ;  /* 0x0000000013007223 */ /* 0x000fc800000100ff */
[----:B------:R-:W-:-:S07]  /*22e0*/  FFMA.FTZ R17, R17, R0, R17 ;  /* 0x0000000011117223 */ /* 0x000fce0000010011 */
.L_x_36:
[----:B------:R-:W-:Y:S05]  /*22f0*/  BSYNC B0 ;  /* 0x0000000000007941 */ /* 0x000fea0003800000 */
.L_x_34:
[----:B------:R-:W-:Y:S01]  /*2300*/  FADD.FTZ R23, |R16|, -RZ ;  /* 0x800000ff10177221 */ /* 0x000fe20000010200 */
[----:B------:R-:W-:Y:S04]  /*2310*/  BSSY B0, `(.L_x_37) ;  /* 0x0000014000007945 */ /* 0x000fe80003800000 */
        /* <DEDUP_REMOVED lines=12> */
.L_x_38:
[----:B------:R-:W-:Y:S01]  /*23e0*/  MOV R0, 0x3c80f082 ;  /* 0x3c80f08200007802 */ /* 0x000fe20000000f00 */
[----:B------:R-:W-:-:S04]  /*23f0*/  FMUL R19, R16, R16 ;  /* 0x0000001010137220 */ /* 0x000fc80000400000 */
[----:B------:R-:W-:-:S04]  /*2400*/  FFMA.FTZ R0, R19, R0, -0.052303962409496307373 ;  /* 0xbd563cae13007423 */ /* 0x000fc80000010000 */
[----:B------:R-:W-:-:S04]  /*2410*/  FFMA.FTZ R0, R19, R0, 0.1331529766321182251 ;  /* 0x3e08594113007423 */ /* 0x000fc80000010000 */
[----:B------:R-:W-:-:S04]  /*2420*/  FFMA.FTZ R0, R19, R0, -0.33332768082618713379 ;  /* 0xbeaaa9ed13007423 */ /* 0x000fc80000010000 */
[----:B------:R-:W-:-:S04]  /*2430*/  FFMA.FTZ R19, R19, R0, RZ ;  /* 0x0000000013137223 */ /* 0x000fc800000100ff */
[----:B------:R-:W-:-:S07]  /*2440*/  FFMA.FTZ R16, R16, R19, R16 ;  /* 0x0000001310107223 */ /* 0x000fce0000010010 */
.L_x_39:
[----:B------:R-:W-:Y:S05]  /*2450*/  BSYNC B0 ;  /* 0x0000000000007941 */ /* 0x000fea0003800000 */
.L_x_37:
[----:B------:R-:W-:Y:S01]  /*2460*/  BAR.SYNC.DEFER_BLOCKING 0x0 ;  /* 0x0000000000007b1d */ /* 0x000fe20000010000 */
[----:B------:R-:W-:Y:S01]  /*2470*/  SHF.L.U32 R0, R2, 0x5, RZ ;  /* 0x0000000502007819 */ /* 0x000fe200000006ff */
[----:B------:R-:W-:Y:S01]  /*2480*/  FMUL R13, R10, R13 ;  /* 0x0000000d0a0d7220 */ /* 0x000fe20000400000 */
[----:B------:R-:W-:Y:S01]  /*2490*/  FMUL R20, R5, R20 ;  /* 0x0000001405147220 */ /* 0x000fe20000400000 */
[----:B------:R-:W-:Y:S01]  /*24a0*/  FMUL R11, R14, R11 ;  /* 0x0000000b0e0b7220 */ /* 0x000fe20000400000 */
[----:B------:R-:W-:Y:S01]  /*24b0*/  LOP3.LUT R0, R0, 0xfe0, RZ, 0xc0, !PT ;  /* 0x00000fe000007812 */ /* 0x000fe200078ec0ff */
[----:B------:R-:W-:Y:S01]  /*24c0*/  FMUL R25, R12, R25 ;  /* 0x000000190c197220 */ /* 0x000fe20000400000 */
[----:B------:R-:W-:Y:S01]  /*24d0*/  FMUL R18, R15, R18 ;  /* 0x000000120f127220 */ /* 0x000fe20000400000 */
[----:B------:R-:W-:Y:S01]  /*24e0*/  FMUL R17, R6, R17 ;  /* 0x0000001106117220 */ /* 0x000fe20000400000 */
[----:B------:R-:W-:Y:S01]  /*24f0*/  IADD3 R10, R0, UR5, R0 ;  /* 0x00000005000a7c10 */ /* 0x000fe2000fffe000 */
[----:B------:R-:W-:Y:S01]  /*2500*/  FMUL R0, R8, R9 ;  /* 0x0000000908007220 */ /* 0x000fe20000400000 */
[----:B------:R-:W-:Y:S01]  /*2510*/  FMUL R16, R7, R16 ;  /* 0x0000001007107220 */ /* 0x000fe20000400000 */
[----:B------:R-:W-:Y:S01]  /*2520*/  LEA R12, R4, UR5, 0x3 ;  /* 0x00000005040c7c11 */ /* 0x000fe2000f8e18ff */
[----:B------:R-:W-:Y:S01]  /*2530*/  USHF.R.S32.HI UR6, URZ, 0x1f, UR4 ;  /* 0x0000001f3f067899 */ /* 0x000fe20008011404 */
[----:B------:R-:W0:Y:S01]  /*2540*/  LDC.64 R8, c[0x0][0x238] ;  /* 0x00008e00ff087b82 */ /* 0x000e220000000a00 */
[----:B------:R-:W-:-:S02]  /*2550*/  LOP3.LUT R2, R2, 0x7f, RZ, 0xc0, !PT ;  /* 0x0000007f02027812 */ /* 0x000fc400078ec0ff */
[----:B------:R-:W-:Y:S02]  /*2560*/  ULEA.HI UR6, UR6, UR4, URZ, 0xa ;  /* 0x0000000406067291 */ /* 0x000fe4000f8f503f */
[----:B------:R-:W-:Y:S02]  /*2570*/  PRMT R2, R2, 0x6540, R3 ;  /* 0x0000654002027816 */ /* 0x000fe40000000003 */
[----:B------:R-:W-:Y:S02]  /*2580*/  USHF.L.U32 UR7, UR6, 0x8, URZ ;  /* 0x0000000806077899 */ /* 0x000fe4000800063f */
[----:B------:R-:W-:Y:S01]  /*2590*/  ULOP3.LUT UR6, UR6, 0xfffffc00, URZ, 0xc0, !UPT ;  /* 0xfffffc0006067892 */ /* 0x000fe2000f8ec03f */
[----:B------:R-:W-:Y:S01]  /*25a0*/  STS [R10], R20 ;  /* 0x000000140a007388 */ /* 0x000fe20000000800 */
[----:B------:R-:W-:Y:S01]  /*25b0*/  ULOP3.LUT UR7, UR7, 0xfffc0000, URZ, 0xc0, !UPT ;  /* 0xfffc000007077892 */ /* 0x000fe2000f8ec03f */
[----:B------:R-:W-:Y:S02]  /*25c0*/  ISETP.GE.AND P0, PT, R2, 0x100, PT ;  /* 0x000001000200780c */ /* 0x000fe40003f06270 */
[----:B------:R-:W-:Y:S01]  /*25d0*/  STS [R10+0x20], R11 ;  /* 0x0000200b0a007388 */ /* 0x000fe20000000800 */
[----:B------:R-:W-:-:S03]  /*25e0*/  UIADD3 UR6, UR7, UR4, -UR6 ;  /* 0x0000000407067290 */ /* 0x000fc6000fffe806 */
[----:B------:R-:W-:Y:S03]  /*25f0*/  STS [R10+0x4], R13 ;  /* 0x0000040d0a007388 */ /* 0x000fe60000000800 */
[C---:B------:R-:W-:Y:S01]  /*2600*/  LEA R3, R2.reuse, UR6, 0xa ;  /* 0x0000000602037c11 */ /* 0x040fe2000f8e50ff */
[----:B------:R-:W-:Y:S04]  /*2610*/  STS [R10+0x24], R25 ;  /* 0x000024190a007388 */ /* 0x000fe80000000800 */
[----:B------:R-:W-:Y:S04]  /*2620*/  STS [R10+0x8], R18 ;  /* 0x000008120a007388 */ /* 0x000fe80000000800 */
[----:B------:R1:W-:Y:S04]  /*2630*/  STS [R10+0x28], R0 ;  /* 0x000028000a007388 */ /* 0x0003e80000000800 */
[----:B------:R-:W-:Y:S04]  /*2640*/  STS [R10+0xc], R17 ;  /* 0x00000c110a007388 */ /* 0x000fe80000000800 */
[----:B------:R-:W-:Y:S01]  /*2650*/  STS [R10+0x2c], R16 ;  /* 0x00002c100a007388 */ /* 0x000fe20000000800 */
[----:B-1----:R-:W-:Y:S01]  /*2660*/  LOP3.LUT R0, R2, 0x80, RZ, 0xfc, !PT ;  /* 0x0000008002007812 */ /* 0x002fe200078efcff */
[----:B0-----:R-:W-:Y:S01]  /*2670*/  IMAD.WIDE R2, R3, 0x4, R8 ;  /* 0x0000000403027825 */ /* 0x001fe200078e0208 */
[----:B------:R-:W-:Y:S02]  /*2680*/  BAR.SYNC.DEFER_BLOCKING 0x0 ;  /* 0x0000000000007b1d */ /* 0x000fe40000010000 */
[----:B------:R-:W-:-:S02]  /*2690*/  ISETP.GE.AND P1, PT, R0, 0x100, PT ;  /* 0x000001000000780c */ /* 0x000fc40003f26270 */
[----:B------:R-:W-:Y:S02]  /*26a0*/  LEA R11, R0, UR6, 0xa ;  /* 0x00000006000b7c11 */ /* 0x000fe4000f8e50ff */
[----:B------:R-:W0:Y:S04]  /*26b0*/  LDS.128 R4, [R12] ;  /* 0x000000000c047984 */ /* 0x000e280000000c00 */
[----:B0-----:R0:W-:Y:S05]  /*26c0*/  @!P0 STG.E.128 desc[UR8][R2.64], R4 ;  /* 0x0000000402008986 */ /* 0x0011ea000c101d08 */
[----:B------:R-:W-:Y:S05]  /*26d0*/  @P1 EXIT ;  /* 0x000000000000194d */ /* 0x000fea0003800000 */
[----:B------:R-:W1:Y:S01]  /*26e0*/  LDS.128 R12, [R12+0x1000] ;  /* 0x001000000c0c7984 */ /* 0x000e620000000c00 */
[----:B0-----:R-:W-:-:S05]  /*26f0*/  IMAD.WIDE R2, R11, 0x4, R8 ;  /* 0x000000040b027825 */ /* 0x001fca00078e0208 */
[----:B-1----:R-:W-:Y:S01]  /*2700*/  STG.E.128 desc[UR8][R2.64], R12 ;  /* 0x0000000c02007986 */ /* 0x002fe2000c101d08 */
[----:B------:R-:W-:Y:S05]  /*2710*/  EXIT ;  /* 0x000000000000794d */ /* 0x000fea0003800000 */
.L_x_40:
[----:B------:R-:W-:-:S00]  /*2720*/  BRA `(.L_x_40) ;  /* 0xfffffffc00fc7947 */ /* 0x000fc0000383ffff */
[----:B------:R-:W-:-:S00]  /*2730*/  NOP ;  /* 0x0000000000007918 */ /* 0x000fc00000000000 */
        /* <DEDUP_REMOVED lines=12> */
.L_x_41:


//--------------------- .nv.global.init           --------------------------
	.section	.nv.global.init,"aw",@progbits
.nv.global.init:
	.type		_$_str,@object
	.size		_$_str,(_$_str_$_2 - _$_str)
_$_str:
        /*0000*/ 	.byte	0x5f, 0x5f, 0x43, 0x55, 0x44, 0x41, 0x5f, 0x46, 0x54, 0x5a, 0x00
	.type		_$_str_$_2,@object
	.size		_$_str_$_2,(.L_1 - _$_str_$_2)
_$_str_$_2:
        /*000b*/ 	.byte	0x5f, 0x5f, 0x43, 0x55, 0x44, 0x41, 0x5f, 0x50, 0x52, 0x45, 0x43, 0x5f, 0x53, 0x51, 0x52, 0x54
        /*001b*/ 	.byte	0x00
.L_1:


//--------------------- .nv.shared.triton_poi_fused__native_batch_norm_legit_no_training_mul_softplus_tanh_8 --------------------------
	.section	.nv.shared.triton_poi_fused__native_batch_norm_legit_no_training_mul_softplus_tanh_8,"aw",@nobits
	.sectionflags	@""
	.align	16
	.zero		1024


//--------------------- .nv.constant0.triton_poi_fused__native_batch_norm_legit_no_training_mul_softplus_tanh_8 --------------------------
	.section	.nv.constant0.triton_poi_fused__native_batch_norm_legit_no_training_mul_softplus_tanh_8,"a",@progbits
	.sectionflags	@""
	.align	4
.nv.constant0.triton_poi_fused__native_batch_norm_legit_no_training_mul_softplus_tanh_8:
	.zero		584
